//
// Generated by NVIDIA NVVM Compiler
//
// Compiler Build ID: CL-36424714
// Cuda compilation tools, release 13.0, V13.0.88
// Based on NVVM 20.0.0
//

.version 9.0
.target sm_100
.address_size 64

	// .globl	_Z32broadcast_across_img_vals_kernelPKfPfmm

.visible .entry _Z32broadcast_across_img_vals_kernelPKfPfmm(
	.param .u64 .ptr .align 1 _Z32broadcast_across_img_vals_kernelPKfPfmm_param_0,
	.param .u64 .ptr .align 1 _Z32broadcast_across_img_vals_kernelPKfPfmm_param_1,
	.param .u64 _Z32broadcast_across_img_vals_kernelPKfPfmm_param_2,
	.param .u64 _Z32broadcast_across_img_vals_kernelPKfPfmm_param_3
)
{
	.reg .pred 	%p<3>;
	.reg .b32 	%r<8>;
	.reg .b32 	%f<4>;
	.reg .b64 	%rd<19>;

	ld.param.u64 	%rd5, [_Z32broadcast_across_img_vals_kernelPKfPfmm_param_0];
	ld.param.u64 	%rd6, [_Z32broadcast_across_img_vals_kernelPKfPfmm_param_1];
	ld.param.u64 	%rd7, [_Z32broadcast_across_img_vals_kernelPKfPfmm_param_2];
	ld.param.u64 	%rd8, [_Z32broadcast_across_img_vals_kernelPKfPfmm_param_3];
	mov.u32 	%r1, %ctaid.x;
	shl.b32 	%r2, %r1, 10;
	mov.u32 	%r3, %tid.x;
	or.b32  	%r4, %r2, %r3;
	cvt.s64.s32 	%rd1, %r4;
	setp.le.u64 	%p1, %rd8, %rd1;
	@%p1 bra 	$L__BB0_5;
	or.b64  	%rd9, %rd1, %rd7;
	and.b64  	%rd10, %rd9, -4294967296;
	setp.ne.s64 	%p2, %rd10, 0;
	@%p2 bra 	$L__BB0_3;
	cvt.u32.u64 	%r5, %rd7;
	cvt.u32.u64 	%r6, %rd1;
	div.u32 	%r7, %r6, %r5;
	cvt.u64.u32 	%rd18, %r7;
	bra.uni 	$L__BB0_4;
$L__BB0_3:
	div.u64 	%rd18, %rd1, %rd7;
$L__BB0_4:
	shl.b64 	%rd11, %rd18, 32;
	shr.s64 	%rd12, %rd11, 30;
	cvta.to.global.u64 	%rd13, %rd5;
	add.s64 	%rd14, %rd13, %rd12;
	ld.global.f32 	%f1, [%rd14];
	cvta.to.global.u64 	%rd15, %rd6;
	shl.b64 	%rd16, %rd1, 2;
	add.s64 	%rd17, %rd15, %rd16;
	ld.global.f32 	%f2, [%rd17];
	add.f32 	%f3, %f1, %f2;
	st.global.f32 	[%rd17], %f3;
$L__BB0_5:
	ret;

}
	// .globl	_Z32broadcast_across_all_vals_kernelPKfPfm
.visible .entry _Z32broadcast_across_all_vals_kernelPKfPfm(
	.param .u64 .ptr .align 1 _Z32broadcast_across_all_vals_kernelPKfPfm_param_0,
	.param .u64 .ptr .align 1 _Z32broadcast_across_all_vals_kernelPKfPfm_param_1,
	.param .u64 _Z32broadcast_across_all_vals_kernelPKfPfm_param_2
)
{
	.reg .pred 	%p<2>;
	.reg .b32 	%r<5>;
	.reg .b32 	%f<4>;
	.reg .b64 	%rd<9>;

	ld.param.u64 	%rd2, [_Z32broadcast_across_all_vals_kernelPKfPfm_param_0];
	ld.param.u64 	%rd3, [_Z32broadcast_across_all_vals_kernelPKfPfm_param_1];
	ld.param.u64 	%rd4, [_Z32broadcast_across_all_vals_kernelPKfPfm_param_2];
	mov.u32 	%r1, %ctaid.x;
	shl.b32 	%r2, %r1, 10;
	mov.u32 	%r3, %tid.x;
	or.b32  	%r4, %r2, %r3;
	cvt.s64.s32 	%rd1, %r4;
	setp.le.u64 	%p1, %rd4, %rd1;
	@%p1 bra 	$L__BB1_2;
	cvta.to.global.u64 	%rd5, %rd2;
	cvta.to.global.u64 	%rd6, %rd3;
	ld.global.f32 	%f1, [%rd5];
	shl.b64 	%rd7, %rd1, 2;
	add.s64 	%rd8, %rd6, %rd7;
	ld.global.f32 	%f2, [%rd8];
	add.f32 	%f3, %f1, %f2;
	st.global.f32 	[%rd8], %f3;
$L__BB1_2:
	ret;

}
	// .globl	_Z35mat_mul_contract_inner_outer_kernelmmmmPfPKfS1_f
.visible .entry _Z35mat_mul_contract_inner_outer_kernelmmmmPfPKfS1_f(
	.param .u64 _Z35mat_mul_contract_inner_outer_kernelmmmmPfPKfS1_f_param_0,
	.param .u64 _Z35mat_mul_contract_inner_outer_kernelmmmmPfPKfS1_f_param_1,
	.param .u64 _Z35mat_mul_contract_inner_outer_kernelmmmmPfPKfS1_f_param_2,
	.param .u64 _Z35mat_mul_contract_inner_outer_kernelmmmmPfPKfS1_f_param_3,
	.param .u64 .ptr .align 1 _Z35mat_mul_contract_inner_outer_kernelmmmmPfPKfS1_f_param_4,
	.param .u64 .ptr .align 1 _Z35mat_mul_contract_inner_outer_kernelmmmmPfPKfS1_f_param_5,
	.param .u64 .ptr .align 1 _Z35mat_mul_contract_inner_outer_kernelmmmmPfPKfS1_f_param_6,
	.param .f32 _Z35mat_mul_contract_inner_outer_kernelmmmmPfPKfS1_f_param_7
)
{
	.reg .pred 	%p<14>;
	.reg .b32 	%r<10>;
	.reg .b32 	%f<76>;
	.reg .b64 	%rd<119>;

	ld.param.u64 	%rd32, [_Z35mat_mul_contract_inner_outer_kernelmmmmPfPKfS1_f_param_0];
	ld.param.u64 	%rd33, [_Z35mat_mul_contract_inner_outer_kernelmmmmPfPKfS1_f_param_1];
	ld.param.u64 	%rd34, [_Z35mat_mul_contract_inner_outer_kernelmmmmPfPKfS1_f_param_2];
	ld.param.u64 	%rd35, [_Z35mat_mul_contract_inner_outer_kernelmmmmPfPKfS1_f_param_3];
	ld.param.u64 	%rd36, [_Z35mat_mul_contract_inner_outer_kernelmmmmPfPKfS1_f_param_4];
	ld.param.u64 	%rd37, [_Z35mat_mul_contract_inner_outer_kernelmmmmPfPKfS1_f_param_5];
	ld.param.u64 	%rd38, [_Z35mat_mul_contract_inner_outer_kernelmmmmPfPKfS1_f_param_6];
	ld.param.f32 	%f15, [_Z35mat_mul_contract_inner_outer_kernelmmmmPfPKfS1_f_param_7];
	cvta.to.global.u64 	%rd1, %rd38;
	cvta.to.global.u64 	%rd2, %rd37;
	cvta.to.global.u64 	%rd3, %rd36;
	mov.u32 	%r1, %ctaid.x;
	shl.b32 	%r2, %r1, 10;
	mov.u32 	%r3, %tid.x;
	or.b32  	%r4, %r2, %r3;
	cvt.s64.s32 	%rd4, %r4;
	mul.lo.s64 	%rd39, %rd35, %rd32;
	setp.le.u64 	%p1, %rd39, %rd4;
	@%p1 bra 	$L__BB2_22;
	or.b64  	%rd40, %rd4, %rd35;
	and.b64  	%rd41, %rd40, -4294967296;
	setp.ne.s64 	%p2, %rd41, 0;
	@%p2 bra 	$L__BB2_3;
	cvt.u32.u64 	%r5, %rd35;
	cvt.u32.u64 	%r6, %rd4;
	div.u32 	%r7, %r6, %r5;
	mul.lo.s32 	%r8, %r7, %r5;
	sub.s32 	%r9, %r6, %r8;
	cvt.u64.u32 	%rd111, %r7;
	cvt.u64.u32 	%rd112, %r9;
	bra.uni 	$L__BB2_4;
$L__BB2_3:
	div.u64 	%rd111, %rd4, %rd35;
	mul.lo.s64 	%rd42, %rd111, %rd35;
	sub.s64 	%rd112, %rd4, %rd42;
$L__BB2_4:
	setp.eq.s64 	%p3, %rd33, 0;
	mov.f32 	%f74, 0f00000000;
	@%p3 bra 	$L__BB2_19;
	setp.eq.s64 	%p4, %rd34, 0;
	shl.b64 	%rd11, %rd111, 32;
	shl.b64 	%rd12, %rd112, 32;
	@%p4 bra 	$L__BB2_19;
	and.b64  	%rd13, %rd34, 7;
	and.b64  	%rd14, %rd34, 3;
	and.b64  	%rd15, %rd34, -8;
	and.b64  	%rd16, %rd34, 1;
	shr.s64 	%rd17, %rd12, 32;
	shr.s64 	%rd18, %rd11, 32;
	mov.f32 	%f74, 0f00000000;
	mov.b64 	%rd113, 0;
$L__BB2_7:
	setp.lt.u64 	%p5, %rd34, 8;
	mad.lo.s64 	%rd45, %rd113, %rd32, %rd18;
	mul.lo.s64 	%rd20, %rd45, %rd34;
	mad.lo.s64 	%rd46, %rd113, %rd35, %rd17;
	mul.lo.s64 	%rd21, %rd46, %rd34;
	mov.b64 	%rd117, 0;
	@%p5 bra 	$L__BB2_10;
	mov.b64 	%rd115, 0;
	mov.u64 	%rd114, %rd15;
$L__BB2_9:
	.pragma "nounroll";
	add.s64 	%rd48, %rd115, %rd20;
	shl.b64 	%rd49, %rd48, 2;
	add.s64 	%rd50, %rd2, %rd49;
	ld.global.f32 	%f20, [%rd50];
	add.s64 	%rd51, %rd115, %rd21;
	shl.b64 	%rd52, %rd51, 2;
	add.s64 	%rd53, %rd1, %rd52;
	ld.global.f32 	%f21, [%rd53];
	fma.rn.f32 	%f22, %f20, %f21, %f74;
	ld.global.f32 	%f23, [%rd50+4];
	ld.global.f32 	%f24, [%rd53+4];
	fma.rn.f32 	%f25, %f23, %f24, %f22;
	ld.global.f32 	%f26, [%rd50+8];
	ld.global.f32 	%f27, [%rd53+8];
	fma.rn.f32 	%f28, %f26, %f27, %f25;
	ld.global.f32 	%f29, [%rd50+12];
	ld.global.f32 	%f30, [%rd53+12];
	fma.rn.f32 	%f31, %f29, %f30, %f28;
	ld.global.f32 	%f32, [%rd50+16];
	ld.global.f32 	%f33, [%rd53+16];
	fma.rn.f32 	%f34, %f32, %f33, %f31;
	ld.global.f32 	%f35, [%rd50+20];
	ld.global.f32 	%f36, [%rd53+20];
	fma.rn.f32 	%f37, %f35, %f36, %f34;
	ld.global.f32 	%f38, [%rd50+24];
	ld.global.f32 	%f39, [%rd53+24];
	fma.rn.f32 	%f40, %f38, %f39, %f37;
	ld.global.f32 	%f41, [%rd50+28];
	ld.global.f32 	%f42, [%rd53+28];
	fma.rn.f32 	%f74, %f41, %f42, %f40;
	add.s64 	%rd115, %rd115, 8;
	add.s64 	%rd114, %rd114, -8;
	setp.ne.s64 	%p6, %rd114, 0;
	mov.u64 	%rd117, %rd15;
	@%p6 bra 	$L__BB2_9;
$L__BB2_10:
	setp.eq.s64 	%p7, %rd13, 0;
	@%p7 bra 	$L__BB2_18;
	add.s64 	%rd54, %rd13, -1;
	setp.lt.u64 	%p8, %rd54, 3;
	@%p8 bra 	$L__BB2_13;
	add.s64 	%rd55, %rd117, %rd20;
	shl.b64 	%rd56, %rd55, 2;
	add.s64 	%rd57, %rd2, %rd56;
	ld.global.f32 	%f44, [%rd57];
	add.s64 	%rd58, %rd117, %rd21;
	shl.b64 	%rd59, %rd58, 2;
	add.s64 	%rd60, %rd1, %rd59;
	ld.global.f32 	%f45, [%rd60];
	fma.rn.f32 	%f46, %f44, %f45, %f74;
	add.s64 	%rd61, %rd117, 1;
	and.b64  	%rd62, %rd61, 4294967295;
	add.s64 	%rd63, %rd62, %rd20;
	shl.b64 	%rd64, %rd63, 2;
	add.s64 	%rd65, %rd2, %rd64;
	ld.global.f32 	%f47, [%rd65];
	add.s64 	%rd66, %rd62, %rd21;
	shl.b64 	%rd67, %rd66, 2;
	add.s64 	%rd68, %rd1, %rd67;
	ld.global.f32 	%f48, [%rd68];
	fma.rn.f32 	%f49, %f47, %f48, %f46;
	add.s64 	%rd69, %rd117, 2;
	and.b64  	%rd70, %rd69, 4294967295;
	add.s64 	%rd71, %rd70, %rd20;
	shl.b64 	%rd72, %rd71, 2;
	add.s64 	%rd73, %rd2, %rd72;
	ld.global.f32 	%f50, [%rd73];
	add.s64 	%rd74, %rd70, %rd21;
	shl.b64 	%rd75, %rd74, 2;
	add.s64 	%rd76, %rd1, %rd75;
	ld.global.f32 	%f51, [%rd76];
	fma.rn.f32 	%f52, %f50, %f51, %f49;
	add.s64 	%rd77, %rd117, 3;
	and.b64  	%rd78, %rd77, 4294967295;
	add.s64 	%rd79, %rd78, %rd20;
	shl.b64 	%rd80, %rd79, 2;
	add.s64 	%rd81, %rd2, %rd80;
	ld.global.f32 	%f53, [%rd81];
	add.s64 	%rd82, %rd78, %rd21;
	shl.b64 	%rd83, %rd82, 2;
	add.s64 	%rd84, %rd1, %rd83;
	ld.global.f32 	%f54, [%rd84];
	fma.rn.f32 	%f74, %f53, %f54, %f52;
	add.s64 	%rd85, %rd117, 4;
	and.b64  	%rd117, %rd85, 4294967295;
$L__BB2_13:
	setp.eq.s64 	%p9, %rd14, 0;
	@%p9 bra 	$L__BB2_18;
	setp.eq.s64 	%p10, %rd14, 1;
	@%p10 bra 	$L__BB2_16;
	add.s64 	%rd86, %rd117, %rd20;
	shl.b64 	%rd87, %rd86, 2;
	add.s64 	%rd88, %rd2, %rd87;
	ld.global.f32 	%f56, [%rd88];
	add.s64 	%rd89, %rd117, %rd21;
	shl.b64 	%rd90, %rd89, 2;
	add.s64 	%rd91, %rd1, %rd90;
	ld.global.f32 	%f57, [%rd91];
	fma.rn.f32 	%f58, %f56, %f57, %f74;
	add.s64 	%rd92, %rd117, 1;
	and.b64  	%rd93, %rd92, 4294967295;
	add.s64 	%rd94, %rd93, %rd20;
	shl.b64 	%rd95, %rd94, 2;
	add.s64 	%rd96, %rd2, %rd95;
	ld.global.f32 	%f59, [%rd96];
	add.s64 	%rd97, %rd93, %rd21;
	shl.b64 	%rd98, %rd97, 2;
	add.s64 	%rd99, %rd1, %rd98;
	ld.global.f32 	%f60, [%rd99];
	fma.rn.f32 	%f74, %f59, %f60, %f58;
	add.s64 	%rd100, %rd117, 2;
	and.b64  	%rd117, %rd100, 4294967295;
$L__BB2_16:
	setp.eq.s64 	%p11, %rd16, 0;
	@%p11 bra 	$L__BB2_18;
	add.s64 	%rd101, %rd117, %rd20;
	shl.b64 	%rd102, %rd101, 2;
	add.s64 	%rd103, %rd2, %rd102;
	ld.global.f32 	%f61, [%rd103];
	add.s64 	%rd104, %rd117, %rd21;
	shl.b64 	%rd105, %rd104, 2;
	add.s64 	%rd106, %rd1, %rd105;
	ld.global.f32 	%f62, [%rd106];
	fma.rn.f32 	%f74, %f61, %f62, %f74;
$L__BB2_18:
	add.s64 	%rd113, %rd113, 1;
	setp.gt.u64 	%p12, %rd33, %rd113;
	@%p12 bra 	$L__BB2_7;
$L__BB2_19:
	setp.neu.f32 	%p13, %f15, 0f00000000;
	@%p13 bra 	$L__BB2_21;
	shl.b64 	%rd109, %rd4, 2;
	add.s64 	%rd110, %rd3, %rd109;
	st.global.f32 	[%rd110], %f74;
	bra.uni 	$L__BB2_22;
$L__BB2_21:
	shl.b64 	%rd107, %rd4, 2;
	add.s64 	%rd108, %rd3, %rd107;
	ld.global.f32 	%f63, [%rd108];
	fma.rn.f32 	%f64, %f15, %f63, %f74;
	st.global.f32 	[%rd108], %f64;
$L__BB2_22:
	ret;

}
	// .globl	_Z39mat_mul_contract_inner_outer_f16_kernelmmmmP7__half2PKS_S2_f
.visible .entry _Z39mat_mul_contract_inner_outer_f16_kernelmmmmP7__half2PKS_S2_f(
	.param .u64 _Z39mat_mul_contract_inner_outer_f16_kernelmmmmP7__half2PKS_S2_f_param_0,
	.param .u64 _Z39mat_mul_contract_inner_outer_f16_kernelmmmmP7__half2PKS_S2_f_param_1,
	.param .u64 _Z39mat_mul_contract_inner_outer_f16_kernelmmmmP7__half2PKS_S2_f_param_2,
	.param .u64 _Z39mat_mul_contract_inner_outer_f16_kernelmmmmP7__half2PKS_S2_f_param_3,
	.param .u64 .ptr .align 1 _Z39mat_mul_contract_inner_outer_f16_kernelmmmmP7__half2PKS_S2_f_param_4,
	.param .u64 .ptr .align 1 _Z39mat_mul_contract_inner_outer_f16_kernelmmmmP7__half2PKS_S2_f_param_5,
	.param .u64 .ptr .align 1 _Z39mat_mul_contract_inner_outer_f16_kernelmmmmP7__half2PKS_S2_f_param_6,
	.param .f32 _Z39mat_mul_contract_inner_outer_f16_kernelmmmmP7__half2PKS_S2_f_param_7
)
{


	ret;

}
	// .globl	_Z34shift_QR_pos_lleft_triangle_kernelPfmm
.visible .entry _Z34shift_QR_pos_lleft_triangle_kernelPfmm(
	.param .u64 .ptr .align 1 _Z34shift_QR_pos_lleft_triangle_kernelPfmm_param_0,
	.param .u64 _Z34shift_QR_pos_lleft_triangle_kernelPfmm_param_1,
	.param .u64 _Z34shift_QR_pos_lleft_triangle_kernelPfmm_param_2
)
{
	.reg .pred 	%p<8>;
	.reg .b32 	%r<47>;
	.reg .b32 	%f<6>;
	.reg .b64 	%rd<23>;

	ld.param.u64 	%rd8, [_Z34shift_QR_pos_lleft_triangle_kernelPfmm_param_0];
	ld.param.u64 	%rd9, [_Z34shift_QR_pos_lleft_triangle_kernelPfmm_param_1];
	ld.param.u64 	%rd7, [_Z34shift_QR_pos_lleft_triangle_kernelPfmm_param_2];
	cvta.to.global.u64 	%rd1, %rd8;
	mov.u32 	%r23, %ctaid.x;
	shl.b32 	%r24, %r23, 10;
	mov.u32 	%r25, %tid.x;
	or.b32  	%r26, %r24, %r25;
	cvt.s64.s32 	%rd2, %r26;
	mul.lo.s64 	%rd10, %rd7, %rd9;
	setp.le.u64 	%p1, %rd10, %rd2;
	@%p1 bra 	$L__BB4_11;
	or.b64  	%rd11, %rd2, %rd7;
	and.b64  	%rd12, %rd11, -4294967296;
	setp.ne.s64 	%p2, %rd12, 0;
	@%p2 bra 	$L__BB4_3;
	cvt.u32.u64 	%r27, %rd7;
	cvt.u32.u64 	%r28, %rd2;
	rem.u32 	%r29, %r28, %r27;
	cvt.u64.u32 	%rd22, %r29;
	bra.uni 	$L__BB4_4;
$L__BB4_3:
	rem.u64 	%rd22, %rd2, %rd7;
$L__BB4_4:
	cvt.u32.u64 	%r30, %rd2;
	cvt.u32.u64 	%r1, %rd22;
	cvt.u32.u64 	%r31, %rd7;
	mul.lo.s32 	%r2, %r30, %r31;
	mov.b64 	%rd13, -1;
	cvt.u32.u64 	%r32, %rd13;
	xor.b32  	%r33, %r1, %r32;
	add.s32 	%r3, %r31, %r33;
	setp.lt.s32 	%p3, %r1, 0;
	@%p3 bra 	$L__BB4_11;
	add.s32 	%r4, %r1, 1;
	and.b32  	%r5, %r4, 3;
	setp.lt.u32 	%p4, %r1, 3;
	mov.b32 	%r46, 0;
	@%p4 bra 	$L__BB4_8;
	and.b32  	%r46, %r4, -4;
	neg.s32 	%r41, %r46;
	add.s64 	%rd6, %rd1, 8;
	mov.b32 	%r42, 0;
	mov.u32 	%r40, %r2;
$L__BB4_7:
	mul.wide.s32 	%rd14, %r40, 4;
	add.s64 	%rd15, %rd6, %rd14;
	add.s32 	%r36, %r42, %r2;
	add.s32 	%r37, %r36, %r3;
	mul.wide.s32 	%rd16, %r37, 4;
	add.s64 	%rd17, %rd1, %rd16;
	ld.global.f32 	%f1, [%rd17];
	st.global.f32 	[%rd15+-8], %f1;
	ld.global.f32 	%f2, [%rd17+4];
	st.global.f32 	[%rd15+-4], %f2;
	ld.global.f32 	%f3, [%rd17+8];
	st.global.f32 	[%rd15], %f3;
	ld.global.f32 	%f4, [%rd17+12];
	st.global.f32 	[%rd15+4], %f4;
	add.s32 	%r42, %r42, 4;
	add.s32 	%r41, %r41, 4;
	add.s32 	%r40, %r40, 4;
	setp.ne.s32 	%p5, %r41, 0;
	@%p5 bra 	$L__BB4_7;
$L__BB4_8:
	setp.eq.s32 	%p6, %r5, 0;
	@%p6 bra 	$L__BB4_11;
	add.s32 	%r45, %r46, %r2;
	neg.s32 	%r44, %r5;
$L__BB4_10:
	.pragma "nounroll";
	mul.wide.s32 	%rd18, %r45, 4;
	add.s64 	%rd19, %rd1, %rd18;
	add.s32 	%r38, %r46, %r2;
	add.s32 	%r39, %r38, %r3;
	mul.wide.s32 	%rd20, %r39, 4;
	add.s64 	%rd21, %rd1, %rd20;
	ld.global.f32 	%f5, [%rd21];
	st.global.f32 	[%rd19], %f5;
	add.s32 	%r46, %r46, 1;
	add.s32 	%r45, %r45, 1;
	add.s32 	%r44, %r44, 1;
	setp.ne.s32 	%p7, %r44, 0;
	@%p7 bra 	$L__BB4_10;
$L__BB4_11:
	ret;

}
	// .globl	_Z35shift_QR_pos_uright_triangle_kernelPfmm
.visible .entry _Z35shift_QR_pos_uright_triangle_kernelPfmm(
	.param .u64 .ptr .align 1 _Z35shift_QR_pos_uright_triangle_kernelPfmm_param_0,
	.param .u64 _Z35shift_QR_pos_uright_triangle_kernelPfmm_param_1,
	.param .u64 _Z35shift_QR_pos_uright_triangle_kernelPfmm_param_2
)
{
	.reg .pred 	%p<13>;
	.reg .b32 	%r<41>;
	.reg .b32 	%f<6>;
	.reg .b64 	%rd<28>;

	ld.param.u64 	%rd12, [_Z35shift_QR_pos_uright_triangle_kernelPfmm_param_0];
	ld.param.u64 	%rd13, [_Z35shift_QR_pos_uright_triangle_kernelPfmm_param_1];
	ld.param.u64 	%rd11, [_Z35shift_QR_pos_uright_triangle_kernelPfmm_param_2];
	cvta.to.global.u64 	%rd1, %rd12;
	mov.u32 	%r16, %ctaid.x;
	shl.b32 	%r17, %r16, 10;
	mov.u32 	%r18, %tid.x;
	or.b32  	%r19, %r17, %r18;
	cvt.s64.s32 	%rd2, %r19;
	mul.lo.s64 	%rd14, %rd11, %rd13;
	setp.le.u64 	%p1, %rd14, %rd2;
	@%p1 bra 	$L__BB5_21;
	or.b64  	%rd15, %rd2, %rd11;
	and.b64  	%rd16, %rd15, -4294967296;
	setp.ne.s64 	%p2, %rd16, 0;
	@%p2 bra 	$L__BB5_3;
	cvt.u32.u64 	%r20, %rd11;
	cvt.u32.u64 	%r21, %rd2;
	rem.u32 	%r22, %r21, %r20;
	cvt.u64.u32 	%rd27, %r22;
	bra.uni 	$L__BB5_4;
$L__BB5_3:
	rem.u64 	%rd27, %rd2, %rd11;
$L__BB5_4:
	cvt.u32.u64 	%r23, %rd2;
	cvt.u32.u64 	%r1, %rd27;
	cvt.u32.u64 	%r24, %rd11;
	mul.lo.s32 	%r2, %r23, %r24;
	not.b64 	%rd17, %rd27;
	add.s64 	%rd6, %rd11, %rd17;
	cvt.u32.u64 	%r3, %rd6;
	setp.lt.s32 	%p3, %r1, 0;
	@%p3 bra 	$L__BB5_21;
	and.b32  	%r25, %r1, 3;
	setp.eq.s32 	%p4, %r25, 3;
	mov.u32 	%r38, %r1;
	@%p4 bra 	$L__BB5_10;
	add.s32 	%r26, %r1, 1;
	and.b32  	%r27, %r26, 3;
	neg.s32 	%r36, %r27;
	shl.b64 	%rd19, %rd6, 32;
	shr.s64 	%rd20, %rd19, 30;
	mov.u32 	%r38, %r1;
$L__BB5_7:
	.pragma "nounroll";
	add.s32 	%r28, %r38, %r2;
	mul.wide.s32 	%rd18, %r28, 4;
	add.s64 	%rd7, %rd1, %rd18;
	ld.global.f32 	%f1, [%rd7];
	add.s64 	%rd21, %rd7, %rd20;
	st.global.f32 	[%rd21], %f1;
	setp.ge.s32 	%p5, %r38, %r3;
	@%p5 bra 	$L__BB5_9;
	mov.b32 	%r29, 0;
	st.global.u32 	[%rd7], %r29;
$L__BB5_9:
	add.s32 	%r38, %r38, -1;
	add.s32 	%r36, %r36, 1;
	setp.ne.s32 	%p6, %r36, 0;
	@%p6 bra 	$L__BB5_7;
$L__BB5_10:
	setp.lt.u32 	%p7, %r1, 3;
	@%p7 bra 	$L__BB5_21;
	add.s64 	%rd8, %rd1, -4;
	add.s32 	%r39, %r38, %r2;
	shl.b64 	%rd25, %rd6, 32;
	shr.s64 	%rd26, %rd25, 30;
$L__BB5_12:
	mul.wide.s32 	%rd22, %r39, 4;
	add.s64 	%rd9, %rd8, %rd22;
	add.s32 	%r30, %r38, %r2;
	mul.wide.s32 	%rd23, %r30, 4;
	add.s64 	%rd24, %rd1, %rd23;
	ld.global.f32 	%f2, [%rd9+4];
	add.s64 	%rd10, %rd24, %rd26;
	st.global.f32 	[%rd10], %f2;
	setp.ge.s32 	%p8, %r38, %r3;
	@%p8 bra 	$L__BB5_14;
	mov.b32 	%r31, 0;
	st.global.u32 	[%rd9+4], %r31;
$L__BB5_14:
	ld.global.f32 	%f3, [%rd9];
	st.global.f32 	[%rd10+-4], %f3;
	setp.gt.s32 	%p9, %r38, %r3;
	@%p9 bra 	$L__BB5_16;
	mov.b32 	%r32, 0;
	st.global.u32 	[%rd9], %r32;
$L__BB5_16:
	ld.global.f32 	%f4, [%rd9+-4];
	st.global.f32 	[%rd10+-8], %f4;
	add.s32 	%r13, %r38, -2;
	setp.ge.s32 	%p10, %r13, %r3;
	@%p10 bra 	$L__BB5_18;
	mov.b32 	%r33, 0;
	st.global.u32 	[%rd9+-4], %r33;
$L__BB5_18:
	ld.global.f32 	%f5, [%rd9+-8];
	st.global.f32 	[%rd10+-12], %f5;
	add.s32 	%r34, %r13, -1;
	setp.ge.s32 	%p11, %r34, %r3;
	@%p11 bra 	$L__BB5_20;
	mov.b32 	%r35, 0;
	st.global.u32 	[%rd9+-8], %r35;
$L__BB5_20:
	add.s32 	%r39, %r39, -4;
	setp.gt.s32 	%p12, %r38, 3;
	add.s32 	%r38, %r38, -4;
	@%p12 bra 	$L__BB5_12;
$L__BB5_21:
	ret;

}
	// .globl	_Z24mask_future_times_kernelPfPKffmm
.visible .entry _Z24mask_future_times_kernelPfPKffmm(
	.param .u64 .ptr .align 1 _Z24mask_future_times_kernelPfPKffmm_param_0,
	.param .u64 .ptr .align 1 _Z24mask_future_times_kernelPfPKffmm_param_1,
	.param .f32 _Z24mask_future_times_kernelPfPKffmm_param_2,
	.param .u64 _Z24mask_future_times_kernelPfPKffmm_param_3,
	.param .u64 _Z24mask_future_times_kernelPfPKffmm_param_4
)
{
	.reg .pred 	%p<5>;
	.reg .b32 	%r<16>;
	.reg .b32 	%f<4>;
	.reg .b64 	%rd<34>;

	ld.param.u64 	%rd16, [_Z24mask_future_times_kernelPfPKffmm_param_0];
	ld.param.u64 	%rd14, [_Z24mask_future_times_kernelPfPKffmm_param_1];
	ld.param.f32 	%f1, [_Z24mask_future_times_kernelPfPKffmm_param_2];
	ld.param.u64 	%rd17, [_Z24mask_future_times_kernelPfPKffmm_param_3];
	ld.param.u64 	%rd15, [_Z24mask_future_times_kernelPfPKffmm_param_4];
	cvta.to.global.u64 	%rd1, %rd16;
	mov.u32 	%r1, %ctaid.x;
	shl.b32 	%r2, %r1, 10;
	mov.u32 	%r3, %tid.x;
	or.b32  	%r4, %r2, %r3;
	cvt.s64.s32 	%rd2, %r4;
	mul.lo.s64 	%rd18, %rd15, %rd17;
	mul.lo.s64 	%rd19, %rd18, %rd15;
	setp.le.u64 	%p1, %rd19, %rd2;
	@%p1 bra 	$L__BB6_10;
	mul.lo.s64 	%rd3, %rd15, %rd15;
	or.b64  	%rd20, %rd2, %rd3;
	and.b64  	%rd21, %rd20, -4294967296;
	setp.ne.s64 	%p2, %rd21, 0;
	@%p2 bra 	$L__BB6_3;
	cvt.u32.u64 	%r5, %rd3;
	cvt.u32.u64 	%r6, %rd2;
	rem.u32 	%r7, %r6, %r5;
	cvt.u64.u32 	%rd31, %r7;
	bra.uni 	$L__BB6_4;
$L__BB6_3:
	rem.u64 	%rd31, %rd2, %rd3;
$L__BB6_4:
	cvt.s64.s32 	%rd7, %rd31;
	or.b64  	%rd22, %rd7, %rd15;
	and.b64  	%rd23, %rd22, -4294967296;
	setp.ne.s64 	%p3, %rd23, 0;
	@%p3 bra 	$L__BB6_6;
	cvt.u32.u64 	%r8, %rd15;
	cvt.u32.u64 	%r9, %rd7;
	div.u32 	%r10, %r9, %r8;
	mul.lo.s32 	%r11, %r10, %r8;
	sub.s32 	%r12, %r9, %r11;
	cvt.u64.u32 	%rd32, %r10;
	cvt.u64.u32 	%rd33, %r12;
	bra.uni 	$L__BB6_7;
$L__BB6_6:
	div.u64 	%rd32, %rd7, %rd15;
	mul.lo.s64 	%rd24, %rd32, %rd15;
	sub.s64 	%rd33, %rd7, %rd24;
$L__BB6_7:
	cvt.u32.u64 	%r13, %rd32;
	cvt.u32.u64 	%r14, %rd33;
	setp.le.s32 	%p4, %r14, %r13;
	@%p4 bra 	$L__BB6_9;
	shl.b64 	%rd29, %rd2, 2;
	add.s64 	%rd30, %rd1, %rd29;
	mov.b32 	%r15, -8388608;
	st.global.u32 	[%rd30], %r15;
	bra.uni 	$L__BB6_10;
$L__BB6_9:
	cvta.to.global.u64 	%rd25, %rd14;
	shl.b64 	%rd26, %rd2, 2;
	add.s64 	%rd27, %rd25, %rd26;
	ld.global.f32 	%f2, [%rd27];
	mul.f32 	%f3, %f1, %f2;
	add.s64 	%rd28, %rd1, %rd26;
	st.global.f32 	[%rd28], %f3;
$L__BB6_10:
	ret;

}
	// .globl	_Z28mask_future_times_add_kernelPfPKfS1_fmm
.visible .entry _Z28mask_future_times_add_kernelPfPKfS1_fmm(
	.param .u64 .ptr .align 1 _Z28mask_future_times_add_kernelPfPKfS1_fmm_param_0,
	.param .u64 .ptr .align 1 _Z28mask_future_times_add_kernelPfPKfS1_fmm_param_1,
	.param .u64 .ptr .align 1 _Z28mask_future_times_add_kernelPfPKfS1_fmm_param_2,
	.param .f32 _Z28mask_future_times_add_kernelPfPKfS1_fmm_param_3,
	.param .u64 _Z28mask_future_times_add_kernelPfPKfS1_fmm_param_4,
	.param .u64 _Z28mask_future_times_add_kernelPfPKfS1_fmm_param_5
)
{
	.reg .pred 	%p<5>;
	.reg .b32 	%r<16>;
	.reg .b32 	%f<6>;
	.reg .b64 	%rd<37>;

	ld.param.u64 	%rd17, [_Z28mask_future_times_add_kernelPfPKfS1_fmm_param_0];
	ld.param.u64 	%rd14, [_Z28mask_future_times_add_kernelPfPKfS1_fmm_param_1];
	ld.param.u64 	%rd15, [_Z28mask_future_times_add_kernelPfPKfS1_fmm_param_2];
	ld.param.f32 	%f1, [_Z28mask_future_times_add_kernelPfPKfS1_fmm_param_3];
	ld.param.u64 	%rd18, [_Z28mask_future_times_add_kernelPfPKfS1_fmm_param_4];
	ld.param.u64 	%rd16, [_Z28mask_future_times_add_kernelPfPKfS1_fmm_param_5];
	cvta.to.global.u64 	%rd1, %rd17;
	mov.u32 	%r1, %ctaid.x;
	shl.b32 	%r2, %r1, 10;
	mov.u32 	%r3, %tid.x;
	or.b32  	%r4, %r2, %r3;
	cvt.s64.s32 	%rd2, %r4;
	mul.lo.s64 	%rd19, %rd16, %rd18;
	mul.lo.s64 	%rd20, %rd19, %rd16;
	setp.le.u64 	%p1, %rd20, %rd2;
	@%p1 bra 	$L__BB7_10;
	mul.lo.s64 	%rd3, %rd16, %rd16;
	or.b64  	%rd21, %rd2, %rd3;
	and.b64  	%rd22, %rd21, -4294967296;
	setp.ne.s64 	%p2, %rd22, 0;
	@%p2 bra 	$L__BB7_3;
	cvt.u32.u64 	%r5, %rd3;
	cvt.u32.u64 	%r6, %rd2;
	rem.u32 	%r7, %r6, %r5;
	cvt.u64.u32 	%rd34, %r7;
	bra.uni 	$L__BB7_4;
$L__BB7_3:
	rem.u64 	%rd34, %rd2, %rd3;
$L__BB7_4:
	cvt.s64.s32 	%rd7, %rd34;
	or.b64  	%rd23, %rd7, %rd16;
	and.b64  	%rd24, %rd23, -4294967296;
	setp.ne.s64 	%p3, %rd24, 0;
	@%p3 bra 	$L__BB7_6;
	cvt.u32.u64 	%r8, %rd16;
	cvt.u32.u64 	%r9, %rd7;
	div.u32 	%r10, %r9, %r8;
	mul.lo.s32 	%r11, %r10, %r8;
	sub.s32 	%r12, %r9, %r11;
	cvt.u64.u32 	%rd35, %r10;
	cvt.u64.u32 	%rd36, %r12;
	bra.uni 	$L__BB7_7;
$L__BB7_6:
	div.u64 	%rd35, %rd7, %rd16;
	mul.lo.s64 	%rd25, %rd35, %rd16;
	sub.s64 	%rd36, %rd7, %rd25;
$L__BB7_7:
	cvt.u32.u64 	%r13, %rd35;
	cvt.u32.u64 	%r14, %rd36;
	setp.le.s32 	%p4, %r14, %r13;
	@%p4 bra 	$L__BB7_9;
	shl.b64 	%rd32, %rd2, 2;
	add.s64 	%rd33, %rd1, %rd32;
	mov.b32 	%r15, -8388608;
	st.global.u32 	[%rd33], %r15;
	bra.uni 	$L__BB7_10;
$L__BB7_9:
	cvta.to.global.u64 	%rd26, %rd14;
	shl.b64 	%rd27, %rd2, 2;
	add.s64 	%rd28, %rd26, %rd27;
	ld.global.f32 	%f2, [%rd28];
	cvta.to.global.u64 	%rd29, %rd15;
	add.s64 	%rd30, %rd29, %rd27;
	ld.global.f32 	%f3, [%rd30];
	add.f32 	%f4, %f2, %f3;
	mul.f32 	%f5, %f1, %f4;
	add.s64 	%rd31, %rd1, %rd27;
	st.global.f32 	[%rd31], %f5;
$L__BB7_10:
	ret;

}
	// .globl	_Z21transpose_1203_kernelmmmmmPKfPff
.visible .entry _Z21transpose_1203_kernelmmmmmPKfPff(
	.param .u64 _Z21transpose_1203_kernelmmmmmPKfPff_param_0,
	.param .u64 _Z21transpose_1203_kernelmmmmmPKfPff_param_1,
	.param .u64 _Z21transpose_1203_kernelmmmmmPKfPff_param_2,
	.param .u64 _Z21transpose_1203_kernelmmmmmPKfPff_param_3,
	.param .u64 _Z21transpose_1203_kernelmmmmmPKfPff_param_4,
	.param .u64 .ptr .align 1 _Z21transpose_1203_kernelmmmmmPKfPff_param_5,
	.param .u64 .ptr .align 1 _Z21transpose_1203_kernelmmmmmPKfPff_param_6,
	.param .f32 _Z21transpose_1203_kernelmmmmmPKfPff_param_7
)
{
	.reg .pred 	%p<6>;
	.reg .b32 	%r<20>;
	.reg .b32 	%f<6>;
	.reg .b64 	%rd<62>;

	ld.param.u64 	%rd27, [_Z21transpose_1203_kernelmmmmmPKfPff_param_0];
	ld.param.u64 	%rd28, [_Z21transpose_1203_kernelmmmmmPKfPff_param_1];
	ld.param.u64 	%rd29, [_Z21transpose_1203_kernelmmmmmPKfPff_param_2];
	ld.param.u64 	%rd30, [_Z21transpose_1203_kernelmmmmmPKfPff_param_3];
	ld.param.u64 	%rd31, [_Z21transpose_1203_kernelmmmmmPKfPff_param_4];
	ld.param.u64 	%rd32, [_Z21transpose_1203_kernelmmmmmPKfPff_param_5];
	ld.param.u64 	%rd33, [_Z21transpose_1203_kernelmmmmmPKfPff_param_6];
	ld.param.f32 	%f1, [_Z21transpose_1203_kernelmmmmmPKfPff_param_7];
	cvta.to.global.u64 	%rd1, %rd33;
	cvta.to.global.u64 	%rd2, %rd32;
	mov.u32 	%r1, %ctaid.x;
	shl.b32 	%r2, %r1, 10;
	mov.u32 	%r3, %tid.x;
	or.b32  	%r4, %r2, %r3;
	cvt.s64.s32 	%rd3, %r4;
	setp.le.u64 	%p1, %rd31, %rd3;
	@%p1 bra 	$L__BB8_13;
	mul.lo.s64 	%rd34, %rd29, %rd28;
	mul.lo.s64 	%rd4, %rd34, %rd30;
	or.b64  	%rd35, %rd3, %rd4;
	and.b64  	%rd36, %rd35, -4294967296;
	setp.ne.s64 	%p2, %rd36, 0;
	@%p2 bra 	$L__BB8_3;
	cvt.u32.u64 	%r5, %rd4;
	cvt.u32.u64 	%r6, %rd3;
	div.u32 	%r7, %r6, %r5;
	mul.lo.s32 	%r8, %r7, %r5;
	sub.s32 	%r9, %r6, %r8;
	cvt.u64.u32 	%rd56, %r7;
	cvt.u64.u32 	%rd57, %r9;
	bra.uni 	$L__BB8_4;
$L__BB8_3:
	div.u64 	%rd56, %rd3, %rd4;
	mul.lo.s64 	%rd37, %rd56, %rd4;
	sub.s64 	%rd57, %rd3, %rd37;
$L__BB8_4:
	cvt.s64.s32 	%rd11, %rd57;
	mul.lo.s64 	%rd12, %rd30, %rd29;
	or.b64  	%rd38, %rd11, %rd12;
	and.b64  	%rd39, %rd38, -4294967296;
	setp.ne.s64 	%p3, %rd39, 0;
	@%p3 bra 	$L__BB8_6;
	cvt.u32.u64 	%r10, %rd12;
	cvt.u32.u64 	%r11, %rd11;
	div.u32 	%r12, %r11, %r10;
	mul.lo.s32 	%r13, %r12, %r10;
	sub.s32 	%r14, %r11, %r13;
	cvt.u64.u32 	%rd58, %r12;
	cvt.u64.u32 	%rd59, %r14;
	bra.uni 	$L__BB8_7;
$L__BB8_6:
	div.u64 	%rd58, %rd11, %rd12;
	mul.lo.s64 	%rd40, %rd58, %rd12;
	sub.s64 	%rd59, %rd11, %rd40;
$L__BB8_7:
	cvt.s64.s32 	%rd19, %rd59;
	or.b64  	%rd41, %rd19, %rd30;
	and.b64  	%rd42, %rd41, -4294967296;
	setp.ne.s64 	%p4, %rd42, 0;
	@%p4 bra 	$L__BB8_9;
	cvt.u32.u64 	%r15, %rd30;
	cvt.u32.u64 	%r16, %rd19;
	div.u32 	%r17, %r16, %r15;
	mul.lo.s32 	%r18, %r17, %r15;
	sub.s32 	%r19, %r16, %r18;
	cvt.u64.u32 	%rd60, %r17;
	cvt.u64.u32 	%rd61, %r19;
	bra.uni 	$L__BB8_10;
$L__BB8_9:
	div.u64 	%rd60, %rd19, %rd30;
	mul.lo.s64 	%rd43, %rd60, %rd30;
	sub.s64 	%rd61, %rd19, %rd43;
$L__BB8_10:
	mad.lo.s64 	%rd44, %rd58, %rd29, %rd60;
	mad.lo.s64 	%rd45, %rd44, %rd27, %rd56;
	mad.lo.s64 	%rd26, %rd45, %rd30, %rd61;
	setp.neu.f32 	%p5, %f1, 0f00000000;
	@%p5 bra 	$L__BB8_12;
	shl.b64 	%rd51, %rd3, 2;
	add.s64 	%rd52, %rd2, %rd51;
	ld.global.f32 	%f5, [%rd52];
	shl.b64 	%rd53, %rd26, 32;
	shr.s64 	%rd54, %rd53, 30;
	add.s64 	%rd55, %rd1, %rd54;
	st.global.f32 	[%rd55], %f5;
	bra.uni 	$L__BB8_13;
$L__BB8_12:
	shl.b64 	%rd46, %rd3, 2;
	add.s64 	%rd47, %rd2, %rd46;
	ld.global.f32 	%f2, [%rd47];
	shl.b64 	%rd48, %rd26, 32;
	shr.s64 	%rd49, %rd48, 30;
	add.s64 	%rd50, %rd1, %rd49;
	ld.global.f32 	%f3, [%rd50];
	fma.rn.f32 	%f4, %f1, %f3, %f2;
	st.global.f32 	[%rd50], %f4;
$L__BB8_13:
	ret;

}
	// .globl	_Z21transpose_2013_kernelmmmmmPKfPff
.visible .entry _Z21transpose_2013_kernelmmmmmPKfPff(
	.param .u64 _Z21transpose_2013_kernelmmmmmPKfPff_param_0,
	.param .u64 _Z21transpose_2013_kernelmmmmmPKfPff_param_1,
	.param .u64 _Z21transpose_2013_kernelmmmmmPKfPff_param_2,
	.param .u64 _Z21transpose_2013_kernelmmmmmPKfPff_param_3,
	.param .u64 _Z21transpose_2013_kernelmmmmmPKfPff_param_4,
	.param .u64 .ptr .align 1 _Z21transpose_2013_kernelmmmmmPKfPff_param_5,
	.param .u64 .ptr .align 1 _Z21transpose_2013_kernelmmmmmPKfPff_param_6,
	.param .f32 _Z21transpose_2013_kernelmmmmmPKfPff_param_7
)
{
	.reg .pred 	%p<6>;
	.reg .b32 	%r<20>;
	.reg .b32 	%f<6>;
	.reg .b64 	%rd<62>;

	ld.param.u64 	%rd27, [_Z21transpose_2013_kernelmmmmmPKfPff_param_0];
	ld.param.u64 	%rd28, [_Z21transpose_2013_kernelmmmmmPKfPff_param_1];
	ld.param.u64 	%rd29, [_Z21transpose_2013_kernelmmmmmPKfPff_param_2];
	ld.param.u64 	%rd30, [_Z21transpose_2013_kernelmmmmmPKfPff_param_3];
	ld.param.u64 	%rd31, [_Z21transpose_2013_kernelmmmmmPKfPff_param_4];
	ld.param.u64 	%rd32, [_Z21transpose_2013_kernelmmmmmPKfPff_param_5];
	ld.param.u64 	%rd33, [_Z21transpose_2013_kernelmmmmmPKfPff_param_6];
	ld.param.f32 	%f1, [_Z21transpose_2013_kernelmmmmmPKfPff_param_7];
	cvta.to.global.u64 	%rd1, %rd33;
	cvta.to.global.u64 	%rd2, %rd32;
	mov.u32 	%r1, %ctaid.x;
	shl.b32 	%r2, %r1, 10;
	mov.u32 	%r3, %tid.x;
	or.b32  	%r4, %r2, %r3;
	cvt.s64.s32 	%rd3, %r4;
	setp.le.u64 	%p1, %rd31, %rd3;
	@%p1 bra 	$L__BB9_13;
	mul.lo.s64 	%rd34, %rd29, %rd28;
	mul.lo.s64 	%rd4, %rd34, %rd30;
	or.b64  	%rd35, %rd3, %rd4;
	and.b64  	%rd36, %rd35, -4294967296;
	setp.ne.s64 	%p2, %rd36, 0;
	@%p2 bra 	$L__BB9_3;
	cvt.u32.u64 	%r5, %rd4;
	cvt.u32.u64 	%r6, %rd3;
	div.u32 	%r7, %r6, %r5;
	mul.lo.s32 	%r8, %r7, %r5;
	sub.s32 	%r9, %r6, %r8;
	cvt.u64.u32 	%rd56, %r7;
	cvt.u64.u32 	%rd57, %r9;
	bra.uni 	$L__BB9_4;
$L__BB9_3:
	div.u64 	%rd56, %rd3, %rd4;
	mul.lo.s64 	%rd37, %rd56, %rd4;
	sub.s64 	%rd57, %rd3, %rd37;
$L__BB9_4:
	cvt.s64.s32 	%rd11, %rd57;
	mul.lo.s64 	%rd12, %rd30, %rd29;
	or.b64  	%rd38, %rd11, %rd12;
	and.b64  	%rd39, %rd38, -4294967296;
	setp.ne.s64 	%p3, %rd39, 0;
	@%p3 bra 	$L__BB9_6;
	cvt.u32.u64 	%r10, %rd12;
	cvt.u32.u64 	%r11, %rd11;
	div.u32 	%r12, %r11, %r10;
	mul.lo.s32 	%r13, %r12, %r10;
	sub.s32 	%r14, %r11, %r13;
	cvt.u64.u32 	%rd58, %r12;
	cvt.u64.u32 	%rd59, %r14;
	bra.uni 	$L__BB9_7;
$L__BB9_6:
	div.u64 	%rd58, %rd11, %rd12;
	mul.lo.s64 	%rd40, %rd58, %rd12;
	sub.s64 	%rd59, %rd11, %rd40;
$L__BB9_7:
	cvt.s64.s32 	%rd19, %rd59;
	or.b64  	%rd41, %rd19, %rd30;
	and.b64  	%rd42, %rd41, -4294967296;
	setp.ne.s64 	%p4, %rd42, 0;
	@%p4 bra 	$L__BB9_9;
	cvt.u32.u64 	%r15, %rd30;
	cvt.u32.u64 	%r16, %rd19;
	div.u32 	%r17, %r16, %r15;
	mul.lo.s32 	%r18, %r17, %r15;
	sub.s32 	%r19, %r16, %r18;
	cvt.u64.u32 	%rd60, %r17;
	cvt.u64.u32 	%rd61, %r19;
	bra.uni 	$L__BB9_10;
$L__BB9_9:
	div.u64 	%rd60, %rd19, %rd30;
	mul.lo.s64 	%rd43, %rd60, %rd30;
	sub.s64 	%rd61, %rd19, %rd43;
$L__BB9_10:
	mad.lo.s64 	%rd44, %rd60, %rd27, %rd56;
	mad.lo.s64 	%rd45, %rd44, %rd28, %rd58;
	mad.lo.s64 	%rd26, %rd45, %rd30, %rd61;
	setp.neu.f32 	%p5, %f1, 0f00000000;
	@%p5 bra 	$L__BB9_12;
	shl.b64 	%rd51, %rd3, 2;
	add.s64 	%rd52, %rd2, %rd51;
	ld.global.f32 	%f5, [%rd52];
	shl.b64 	%rd53, %rd26, 32;
	shr.s64 	%rd54, %rd53, 30;
	add.s64 	%rd55, %rd1, %rd54;
	st.global.f32 	[%rd55], %f5;
	bra.uni 	$L__BB9_13;
$L__BB9_12:
	shl.b64 	%rd46, %rd3, 2;
	add.s64 	%rd47, %rd2, %rd46;
	ld.global.f32 	%f2, [%rd47];
	shl.b64 	%rd48, %rd26, 32;
	shr.s64 	%rd49, %rd48, 30;
	add.s64 	%rd50, %rd1, %rd49;
	ld.global.f32 	%f3, [%rd50];
	fma.rn.f32 	%f4, %f1, %f3, %f2;
	st.global.f32 	[%rd50], %f4;
$L__BB9_13:
	ret;

}
	// .globl	_Z18pow_forward_kernelPKffPfm
.visible .entry _Z18pow_forward_kernelPKffPfm(
	.param .u64 .ptr .align 1 _Z18pow_forward_kernelPKffPfm_param_0,
	.param .f32 _Z18pow_forward_kernelPKffPfm_param_1,
	.param .u64 .ptr .align 1 _Z18pow_forward_kernelPKffPfm_param_2,
	.param .u64 _Z18pow_forward_kernelPKffPfm_param_3
)
{
	.reg .pred 	%p<45>;
	.reg .b32 	%r<33>;
	.reg .b32 	%f<154>;
	.reg .b64 	%rd<15>;

	ld.param.u64 	%rd4, [_Z18pow_forward_kernelPKffPfm_param_0];
	ld.param.f32 	%f19, [_Z18pow_forward_kernelPKffPfm_param_1];
	ld.param.u64 	%rd5, [_Z18pow_forward_kernelPKffPfm_param_2];
	ld.param.u64 	%rd6, [_Z18pow_forward_kernelPKffPfm_param_3];
	cvta.to.global.u64 	%rd1, %rd5;
	cvta.to.global.u64 	%rd2, %rd4;
	mov.u32 	%r1, %ctaid.x;
	shl.b32 	%r2, %r1, 10;
	mov.u32 	%r3, %tid.x;
	or.b32  	%r4, %r2, %r3;
	cvt.s64.s32 	%rd3, %r4;
	setp.le.u64 	%p1, %rd6, %rd3;
	@%p1 bra 	$L__BB10_20;
	cvt.rpi.f32.f32 	%f20, %f19;
	setp.neu.f32 	%p2, %f20, %f19;
	mov.f32 	%f152, 0f3F800000;
	mov.f32 	%f153, 0f3F800000;
	@%p2 bra 	$L__BB10_11;
	shl.b64 	%rd11, %rd3, 2;
	add.s64 	%rd12, %rd2, %rd11;
	ld.global.f32 	%f86, [%rd12];
	abs.f32 	%f1, %f86;
	mul.f32 	%f87, %f19, 0f3F000000;
	cvt.rzi.f32.f32 	%f88, %f87;
	add.f32 	%f89, %f88, %f88;
	sub.f32 	%f90, %f19, %f89;
	abs.f32 	%f2, %f90;
	abs.f32 	%f3, %f1;
	setp.lt.f32 	%p24, %f3, 0f00800000;
	mul.f32 	%f91, %f3, 0f4B800000;
	selp.f32 	%f92, %f91, %f3, %p24;
	selp.f32 	%f93, 0fC1C00000, 0f00000000, %p24;
	mov.b32 	%r19, %f92;
	add.s32 	%r20, %r19, -1060439283;
	and.b32  	%r21, %r20, -8388608;
	sub.s32 	%r22, %r19, %r21;
	mov.b32 	%f94, %r22;
	cvt.rn.f32.s32 	%f95, %r21;
	fma.rn.f32 	%f96, %f95, 0f34000000, %f93;
	add.f32 	%f97, %f94, 0fBF800000;
	add.f32 	%f98, %f94, 0f3F800000;
	rcp.approx.ftz.f32 	%f99, %f98;
	add.f32 	%f100, %f97, %f97;
	mul.f32 	%f101, %f100, %f99;
	mul.f32 	%f102, %f101, %f101;
	sub.f32 	%f103, %f97, %f101;
	add.f32 	%f104, %f103, %f103;
	neg.f32 	%f105, %f101;
	fma.rn.f32 	%f106, %f105, %f97, %f104;
	mul.rn.f32 	%f107, %f99, %f106;
	fma.rn.f32 	%f108, %f102, 0f3A2C32E4, 0f3B52E7DB;
	fma.rn.f32 	%f109, %f108, %f102, 0f3C93BB73;
	fma.rn.f32 	%f110, %f109, %f102, 0f3DF6384F;
	mul.rn.f32 	%f111, %f110, %f102;
	fma.rn.f32 	%f112, %f101, 0f3FB8AA3B, %f96;
	sub.f32 	%f113, %f96, %f112;
	fma.rn.f32 	%f114, %f101, 0f3FB8AA3B, %f113;
	fma.rn.f32 	%f115, %f107, 0f3FB8AA3B, %f114;
	fma.rn.f32 	%f116, %f101, 0f32A55E34, %f115;
	mul.f32 	%f117, %f111, 0f40400000;
	fma.rn.f32 	%f118, %f117, %f107, %f116;
	fma.rn.f32 	%f119, %f111, %f101, %f118;
	add.rn.f32 	%f120, %f112, %f119;
	neg.f32 	%f121, %f112;
	add.rn.f32 	%f122, %f120, %f121;
	neg.f32 	%f123, %f122;
	add.rn.f32 	%f124, %f119, %f123;
	mul.rn.f32 	%f125, %f120, %f19;
	neg.f32 	%f126, %f125;
	fma.rn.f32 	%f127, %f120, %f19, %f126;
	fma.rn.f32 	%f128, %f124, %f19, %f127;
	cvt.rni.f32.f32 	%f129, %f125;
	sub.f32 	%f130, %f125, %f129;
	add.f32 	%f131, %f130, %f128;
	fma.rn.f32 	%f132, %f131, 0f391FCB8E, 0f3AAF85ED;
	fma.rn.f32 	%f133, %f132, %f131, 0f3C1D9856;
	fma.rn.f32 	%f134, %f133, %f131, 0f3D6357BB;
	fma.rn.f32 	%f135, %f134, %f131, 0f3E75FDEC;
	fma.rn.f32 	%f136, %f135, %f131, 0f3F317218;
	fma.rn.f32 	%f137, %f136, %f131, 0f3F800000;
	cvt.rzi.s32.f32 	%r23, %f129;
	setp.gt.f32 	%p25, %f129, 0f00000000;
	selp.b32 	%r24, 0, -2097152000, %p25;
	add.s32 	%r25, %r24, 2130706432;
	mov.b32 	%f138, %r25;
	mul.f32 	%f139, %f137, %f138;
	shl.b32 	%r26, %r23, 23;
	sub.s32 	%r27, %r26, %r24;
	mov.b32 	%f140, %r27;
	mul.f32 	%f141, %f139, %f140;
	abs.f32 	%f142, %f125;
	setp.gt.f32 	%p26, %f142, 0f43180000;
	setp.lt.f32 	%p27, %f125, 0f00000000;
	selp.f32 	%f143, 0f00000000, 0f7F800000, %p27;
	selp.f32 	%f4, %f143, %f141, %p26;
	setp.eq.f32 	%p28, %f1, 0f3F800000;
	setp.eq.f32 	%p29, %f19, 0f00000000;
	or.pred  	%p30, %p29, %p28;
	@%p30 bra 	$L__BB10_10;
	setp.num.f32 	%p31, %f3, %f3;
	abs.f32 	%f144, %f19;
	setp.num.f32 	%p32, %f144, %f144;
	and.pred  	%p33, %p31, %p32;
	@%p33 bra 	$L__BB10_5;
	add.rn.f32 	%f152, %f1, %f19;
	bra.uni 	$L__BB10_10;
$L__BB10_5:
	setp.neu.f32 	%p34, %f1, 0f00000000;
	setp.neu.f32 	%p35, %f3, 0f7F800000;
	and.pred  	%p36, %p34, %p35;
	@%p36 bra 	$L__BB10_7;
	setp.neu.f32 	%p43, %f2, 0f3F800000;
	add.f32 	%f149, %f1, %f1;
	mov.b32 	%r28, %f149;
	setp.lt.f32 	%p44, %f19, 0f00000000;
	xor.b32  	%r29, %r28, 2139095040;
	selp.b32 	%r30, %r29, %r28, %p44;
	and.b32  	%r31, %r30, 2147483647;
	selp.b32 	%r32, %r31, %r30, %p43;
	mov.b32 	%f152, %r32;
	bra.uni 	$L__BB10_10;
$L__BB10_7:
	setp.eq.f32 	%p37, %f1, 0fBF800000;
	setp.eq.f32 	%p38, %f144, 0f7F800000;
	and.pred  	%p39, %p37, %p38;
	@%p39 bra 	$L__BB10_10;
	setp.geu.f32 	%p40, %f1, 0f00000000;
	mov.f32 	%f152, %f4;
	@%p40 bra 	$L__BB10_10;
	setp.neu.f32 	%p41, %f2, 0f3F800000;
	neg.f32 	%f146, %f4;
	selp.f32 	%f147, %f4, %f146, %p41;
	cvt.rmi.f32.f32 	%f148, %f19;
	setp.neu.f32 	%p42, %f19, %f148;
	selp.f32 	%f152, 0f7FFFFFFF, %f147, %p42;
$L__BB10_10:
	add.s64 	%rd14, %rd1, %rd11;
	st.global.f32 	[%rd14], %f152;
	bra.uni 	$L__BB10_20;
$L__BB10_11:
	shl.b64 	%rd7, %rd3, 2;
	add.s64 	%rd8, %rd2, %rd7;
	ld.global.f32 	%f10, [%rd8];
	mul.f32 	%f22, %f19, 0f3F000000;
	cvt.rzi.f32.f32 	%f23, %f22;
	add.f32 	%f24, %f23, %f23;
	sub.f32 	%f25, %f19, %f24;
	abs.f32 	%f11, %f25;
	abs.f32 	%f12, %f10;
	setp.lt.f32 	%p3, %f12, 0f00800000;
	mul.f32 	%f26, %f12, 0f4B800000;
	selp.f32 	%f27, %f26, %f12, %p3;
	selp.f32 	%f28, 0fC1C00000, 0f00000000, %p3;
	mov.b32 	%r5, %f27;
	add.s32 	%r6, %r5, -1060439283;
	and.b32  	%r7, %r6, -8388608;
	sub.s32 	%r8, %r5, %r7;
	mov.b32 	%f29, %r8;
	cvt.rn.f32.s32 	%f30, %r7;
	fma.rn.f32 	%f31, %f30, 0f34000000, %f28;
	add.f32 	%f32, %f29, 0fBF800000;
	add.f32 	%f33, %f29, 0f3F800000;
	rcp.approx.ftz.f32 	%f34, %f33;
	add.f32 	%f35, %f32, %f32;
	mul.f32 	%f36, %f35, %f34;
	mul.f32 	%f37, %f36, %f36;
	sub.f32 	%f38, %f32, %f36;
	add.f32 	%f39, %f38, %f38;
	neg.f32 	%f40, %f36;
	fma.rn.f32 	%f41, %f40, %f32, %f39;
	mul.rn.f32 	%f42, %f34, %f41;
	fma.rn.f32 	%f43, %f37, 0f3A2C32E4, 0f3B52E7DB;
	fma.rn.f32 	%f44, %f43, %f37, 0f3C93BB73;
	fma.rn.f32 	%f45, %f44, %f37, 0f3DF6384F;
	mul.rn.f32 	%f46, %f45, %f37;
	fma.rn.f32 	%f47, %f36, 0f3FB8AA3B, %f31;
	sub.f32 	%f48, %f31, %f47;
	fma.rn.f32 	%f49, %f36, 0f3FB8AA3B, %f48;
	fma.rn.f32 	%f50, %f42, 0f3FB8AA3B, %f49;
	fma.rn.f32 	%f51, %f36, 0f32A55E34, %f50;
	mul.f32 	%f52, %f46, 0f40400000;
	fma.rn.f32 	%f53, %f52, %f42, %f51;
	fma.rn.f32 	%f54, %f46, %f36, %f53;
	add.rn.f32 	%f55, %f47, %f54;
	neg.f32 	%f56, %f47;
	add.rn.f32 	%f57, %f55, %f56;
	neg.f32 	%f58, %f57;
	add.rn.f32 	%f59, %f54, %f58;
	mul.rn.f32 	%f60, %f55, %f19;
	neg.f32 	%f61, %f60;
	fma.rn.f32 	%f62, %f55, %f19, %f61;
	fma.rn.f32 	%f63, %f59, %f19, %f62;
	cvt.rni.f32.f32 	%f64, %f60;
	sub.f32 	%f65, %f60, %f64;
	add.f32 	%f66, %f65, %f63;
	fma.rn.f32 	%f67, %f66, 0f391FCB8E, 0f3AAF85ED;
	fma.rn.f32 	%f68, %f67, %f66, 0f3C1D9856;
	fma.rn.f32 	%f69, %f68, %f66, 0f3D6357BB;
	fma.rn.f32 	%f70, %f69, %f66, 0f3E75FDEC;
	fma.rn.f32 	%f71, %f70, %f66, 0f3F317218;
	fma.rn.f32 	%f72, %f71, %f66, 0f3F800000;
	cvt.rzi.s32.f32 	%r9, %f64;
	setp.gt.f32 	%p4, %f64, 0f00000000;
	selp.b32 	%r10, 0, -2097152000, %p4;
	add.s32 	%r11, %r10, 2130706432;
	mov.b32 	%f73, %r11;
	mul.f32 	%f74, %f72, %f73;
	shl.b32 	%r12, %r9, 23;
	sub.s32 	%r13, %r12, %r10;
	mov.b32 	%f75, %r13;
	mul.f32 	%f76, %f74, %f75;
	abs.f32 	%f77, %f60;
	setp.gt.f32 	%p5, %f77, 0f43180000;
	setp.lt.f32 	%p6, %f60, 0f00000000;
	selp.f32 	%f78, 0f00000000, 0f7F800000, %p6;
	selp.f32 	%f13, %f78, %f76, %p5;
	setp.eq.f32 	%p7, %f10, 0f3F800000;
	setp.eq.f32 	%p8, %f19, 0f00000000;
	or.pred  	%p9, %p8, %p7;
	@%p9 bra 	$L__BB10_19;
	setp.num.f32 	%p10, %f12, %f12;
	abs.f32 	%f79, %f19;
	setp.num.f32 	%p11, %f79, %f79;
	and.pred  	%p12, %p10, %p11;
	@%p12 bra 	$L__BB10_14;
	add.rn.f32 	%f153, %f10, %f19;
	bra.uni 	$L__BB10_19;
$L__BB10_14:
	setp.neu.f32 	%p13, %f10, 0f00000000;
	setp.neu.f32 	%p14, %f12, 0f7F800000;
	and.pred  	%p15, %p13, %p14;
	@%p15 bra 	$L__BB10_16;
	setp.neu.f32 	%p22, %f11, 0f3F800000;
	add.f32 	%f84, %f10, %f10;
	mov.b32 	%r14, %f84;
	setp.lt.f32 	%p23, %f19, 0f00000000;
	xor.b32  	%r15, %r14, 2139095040;
	selp.b32 	%r16, %r15, %r14, %p23;
	and.b32  	%r17, %r16, 2147483647;
	selp.b32 	%r18, %r17, %r16, %p22;
	mov.b32 	%f153, %r18;
	bra.uni 	$L__BB10_19;
$L__BB10_16:
	setp.eq.f32 	%p16, %f10, 0fBF800000;
	setp.eq.f32 	%p17, %f79, 0f7F800000;
	and.pred  	%p18, %p16, %p17;
	@%p18 bra 	$L__BB10_19;
	setp.geu.f32 	%p19, %f10, 0f00000000;
	mov.f32 	%f153, %f13;
	@%p19 bra 	$L__BB10_19;
	setp.neu.f32 	%p20, %f11, 0f3F800000;
	neg.f32 	%f81, %f13;
	selp.f32 	%f82, %f13, %f81, %p20;
	cvt.rmi.f32.f32 	%f83, %f19;
	setp.neu.f32 	%p21, %f19, %f83;
	selp.f32 	%f153, 0f7FFFFFFF, %f82, %p21;
$L__BB10_19:
	add.s64 	%rd10, %rd1, %rd7;
	st.global.f32 	[%rd10], %f153;
$L__BB10_20:
	ret;

}
	// .globl	_Z19pow_backward_kernelPKffS0_Pfm
.visible .entry _Z19pow_backward_kernelPKffS0_Pfm(
	.param .u64 .ptr .align 1 _Z19pow_backward_kernelPKffS0_Pfm_param_0,
	.param .f32 _Z19pow_backward_kernelPKffS0_Pfm_param_1,
	.param .u64 .ptr .align 1 _Z19pow_backward_kernelPKffS0_Pfm_param_2,
	.param .u64 .ptr .align 1 _Z19pow_backward_kernelPKffS0_Pfm_param_3,
	.param .u64 _Z19pow_backward_kernelPKffS0_Pfm_param_4
)
{
	.reg .pred 	%p<61>;
	.reg .b32 	%r<47>;
	.reg .b32 	%f<228>;
	.reg .b64 	%rd<16>;

	ld.param.u64 	%rd5, [_Z19pow_backward_kernelPKffS0_Pfm_param_0];
	ld.param.f32 	%f28, [_Z19pow_backward_kernelPKffS0_Pfm_param_1];
	ld.param.u64 	%rd3, [_Z19pow_backward_kernelPKffS0_Pfm_param_2];
	ld.param.u64 	%rd4, [_Z19pow_backward_kernelPKffS0_Pfm_param_3];
	ld.param.u64 	%rd6, [_Z19pow_backward_kernelPKffS0_Pfm_param_4];
	cvta.to.global.u64 	%rd1, %rd5;
	mov.u32 	%r1, %ctaid.x;
	shl.b32 	%r2, %r1, 10;
	mov.u32 	%r3, %tid.x;
	or.b32  	%r4, %r2, %r3;
	cvt.s64.s32 	%rd2, %r4;
	setp.le.u64 	%p1, %rd6, %rd2;
	@%p1 bra 	$L__BB11_26;
	cvt.rpi.f32.f32 	%f29, %f28;
	setp.neu.f32 	%p2, %f29, %f28;
	mov.f32 	%f227, 0f3F800000;
	@%p2 bra 	$L__BB11_17;
	shl.b64 	%rd9, %rd2, 2;
	add.s64 	%rd10, %rd1, %rd9;
	ld.global.f32 	%f1, [%rd10];
	setp.geu.f32 	%p24, %f1, 0f00000000;
	mov.f32 	%f226, 0f3F800000;
	@%p24 bra 	$L__BB11_12;
	abs.f32 	%f2, %f1;
	add.f32 	%f3, %f28, 0fBF800000;
	mul.f32 	%f157, %f3, 0f3F000000;
	cvt.rzi.f32.f32 	%f158, %f157;
	add.f32 	%f159, %f158, %f158;
	sub.f32 	%f160, %f3, %f159;
	abs.f32 	%f4, %f160;
	abs.f32 	%f5, %f2;
	setp.lt.f32 	%p40, %f5, 0f00800000;
	mul.f32 	%f161, %f5, 0f4B800000;
	selp.f32 	%f162, %f161, %f5, %p40;
	selp.f32 	%f163, 0fC1C00000, 0f00000000, %p40;
	mov.b32 	%r33, %f162;
	add.s32 	%r34, %r33, -1060439283;
	and.b32  	%r35, %r34, -8388608;
	sub.s32 	%r36, %r33, %r35;
	mov.b32 	%f164, %r36;
	cvt.rn.f32.s32 	%f165, %r35;
	fma.rn.f32 	%f166, %f165, 0f34000000, %f163;
	add.f32 	%f167, %f164, 0fBF800000;
	add.f32 	%f168, %f164, 0f3F800000;
	rcp.approx.ftz.f32 	%f169, %f168;
	add.f32 	%f170, %f167, %f167;
	mul.f32 	%f171, %f170, %f169;
	mul.f32 	%f172, %f171, %f171;
	sub.f32 	%f173, %f167, %f171;
	add.f32 	%f174, %f173, %f173;
	neg.f32 	%f175, %f171;
	fma.rn.f32 	%f176, %f175, %f167, %f174;
	mul.rn.f32 	%f177, %f169, %f176;
	fma.rn.f32 	%f178, %f172, 0f3A2C32E4, 0f3B52E7DB;
	fma.rn.f32 	%f179, %f178, %f172, 0f3C93BB73;
	fma.rn.f32 	%f180, %f179, %f172, 0f3DF6384F;
	mul.rn.f32 	%f181, %f180, %f172;
	fma.rn.f32 	%f182, %f171, 0f3FB8AA3B, %f166;
	sub.f32 	%f183, %f166, %f182;
	fma.rn.f32 	%f184, %f171, 0f3FB8AA3B, %f183;
	fma.rn.f32 	%f185, %f177, 0f3FB8AA3B, %f184;
	fma.rn.f32 	%f186, %f171, 0f32A55E34, %f185;
	mul.f32 	%f187, %f181, 0f40400000;
	fma.rn.f32 	%f188, %f187, %f177, %f186;
	fma.rn.f32 	%f189, %f181, %f171, %f188;
	add.rn.f32 	%f190, %f182, %f189;
	neg.f32 	%f191, %f182;
	add.rn.f32 	%f192, %f190, %f191;
	neg.f32 	%f193, %f192;
	add.rn.f32 	%f194, %f189, %f193;
	mul.rn.f32 	%f195, %f190, %f3;
	neg.f32 	%f196, %f195;
	fma.rn.f32 	%f197, %f190, %f3, %f196;
	fma.rn.f32 	%f198, %f194, %f3, %f197;
	cvt.rni.f32.f32 	%f199, %f195;
	sub.f32 	%f200, %f195, %f199;
	add.f32 	%f201, %f200, %f198;
	fma.rn.f32 	%f202, %f201, 0f391FCB8E, 0f3AAF85ED;
	fma.rn.f32 	%f203, %f202, %f201, 0f3C1D9856;
	fma.rn.f32 	%f204, %f203, %f201, 0f3D6357BB;
	fma.rn.f32 	%f205, %f204, %f201, 0f3E75FDEC;
	fma.rn.f32 	%f206, %f205, %f201, 0f3F317218;
	fma.rn.f32 	%f207, %f206, %f201, 0f3F800000;
	cvt.rzi.s32.f32 	%r37, %f199;
	setp.gt.f32 	%p41, %f199, 0f00000000;
	selp.b32 	%r38, 0, -2097152000, %p41;
	add.s32 	%r39, %r38, 2130706432;
	mov.b32 	%f208, %r39;
	mul.f32 	%f209, %f207, %f208;
	shl.b32 	%r40, %r37, 23;
	sub.s32 	%r41, %r40, %r38;
	mov.b32 	%f210, %r41;
	mul.f32 	%f211, %f209, %f210;
	abs.f32 	%f212, %f195;
	setp.gt.f32 	%p42, %f212, 0f43180000;
	setp.lt.f32 	%p43, %f195, 0f00000000;
	selp.f32 	%f213, 0f00000000, 0f7F800000, %p43;
	selp.f32 	%f6, %f213, %f211, %p42;
	setp.eq.f32 	%p44, %f2, 0f3F800000;
	setp.eq.f32 	%p45, %f3, 0f00000000;
	or.pred  	%p46, %p45, %p44;
	@%p46 bra 	$L__BB11_11;
	setp.num.f32 	%p47, %f5, %f5;
	abs.f32 	%f214, %f3;
	setp.num.f32 	%p48, %f214, %f214;
	and.pred  	%p49, %p47, %p48;
	@%p49 bra 	$L__BB11_6;
	add.rn.f32 	%f226, %f2, %f3;
	bra.uni 	$L__BB11_11;
$L__BB11_6:
	setp.neu.f32 	%p50, %f2, 0f00000000;
	setp.neu.f32 	%p51, %f5, 0f7F800000;
	and.pred  	%p52, %p50, %p51;
	@%p52 bra 	$L__BB11_8;
	setp.neu.f32 	%p59, %f4, 0f3F800000;
	add.f32 	%f219, %f2, %f2;
	mov.b32 	%r42, %f219;
	setp.lt.f32 	%p60, %f3, 0f00000000;
	xor.b32  	%r43, %r42, 2139095040;
	selp.b32 	%r44, %r43, %r42, %p60;
	and.b32  	%r45, %r44, 2147483647;
	selp.b32 	%r46, %r45, %r44, %p59;
	mov.b32 	%f226, %r46;
	bra.uni 	$L__BB11_11;
$L__BB11_8:
	setp.eq.f32 	%p53, %f2, 0fBF800000;
	setp.eq.f32 	%p54, %f214, 0f7F800000;
	and.pred  	%p55, %p53, %p54;
	@%p55 bra 	$L__BB11_11;
	setp.geu.f32 	%p56, %f2, 0f00000000;
	mov.f32 	%f226, %f6;
	@%p56 bra 	$L__BB11_11;
	setp.neu.f32 	%p57, %f4, 0f3F800000;
	neg.f32 	%f216, %f6;
	selp.f32 	%f217, %f6, %f216, %p57;
	cvt.rmi.f32.f32 	%f218, %f3;
	setp.neu.f32 	%p58, %f3, %f218;
	selp.f32 	%f226, 0f7FFFFFFF, %f217, %p58;
$L__BB11_11:
	neg.f32 	%f227, %f226;
	bra.uni 	$L__BB11_25;
$L__BB11_12:
	add.f32 	%f13, %f28, 0fBF800000;
	abs.f32 	%f14, %f1;
	setp.eq.f32 	%p25, %f1, 0f3F800000;
	setp.eq.f32 	%p26, %f13, 0f00000000;
	or.pred  	%p27, %p26, %p25;
	@%p27 bra 	$L__BB11_25;
	setp.num.f32 	%p28, %f14, %f14;
	abs.f32 	%f95, %f13;
	setp.num.f32 	%p29, %f95, %f95;
	and.pred  	%p30, %p28, %p29;
	@%p30 bra 	$L__BB11_15;
	add.rn.f32 	%f227, %f1, %f13;
	bra.uni 	$L__BB11_25;
$L__BB11_15:
	setp.lt.f32 	%p31, %f14, 0f00800000;
	mul.f32 	%f97, %f14, 0f4B800000;
	selp.f32 	%f98, %f97, %f14, %p31;
	mov.b32 	%r19, %f98;
	add.s32 	%r20, %r19, -1060439283;
	and.b32  	%r21, %r20, -8388608;
	sub.s32 	%r22, %r19, %r21;
	mov.b32 	%f99, %r22;
	cvt.rn.f32.s32 	%f100, %r21;
	selp.f32 	%f101, 0fC1C00000, 0f00000000, %p31;
	fma.rn.f32 	%f102, %f100, 0f34000000, %f101;
	add.f32 	%f103, %f99, 0fBF800000;
	add.f32 	%f104, %f99, 0f3F800000;
	rcp.approx.ftz.f32 	%f105, %f104;
	add.f32 	%f106, %f103, %f103;
	mul.f32 	%f107, %f106, %f105;
	mul.f32 	%f108, %f107, %f107;
	neg.f32 	%f109, %f107;
	sub.f32 	%f110, %f103, %f107;
	add.f32 	%f111, %f110, %f110;
	fma.rn.f32 	%f112, %f109, %f103, %f111;
	mul.rn.f32 	%f113, %f105, %f112;
	fma.rn.f32 	%f114, %f108, 0f3A2C32E4, 0f3B52E7DB;
	fma.rn.f32 	%f115, %f114, %f108, 0f3C93BB73;
	fma.rn.f32 	%f116, %f115, %f108, 0f3DF6384F;
	mul.rn.f32 	%f117, %f116, %f108;
	fma.rn.f32 	%f118, %f107, 0f3FB8AA3B, %f102;
	mul.f32 	%f119, %f117, 0f40400000;
	sub.f32 	%f120, %f102, %f118;
	fma.rn.f32 	%f121, %f107, 0f3FB8AA3B, %f120;
	fma.rn.f32 	%f122, %f113, 0f3FB8AA3B, %f121;
	fma.rn.f32 	%f123, %f107, 0f32A55E34, %f122;
	fma.rn.f32 	%f124, %f119, %f113, %f123;
	fma.rn.f32 	%f125, %f117, %f107, %f124;
	add.rn.f32 	%f126, %f118, %f125;
	mul.rn.f32 	%f127, %f126, %f13;
	cvt.rni.f32.f32 	%f128, %f127;
	sub.f32 	%f129, %f127, %f128;
	neg.f32 	%f130, %f127;
	fma.rn.f32 	%f131, %f126, %f13, %f130;
	neg.f32 	%f132, %f118;
	add.rn.f32 	%f133, %f126, %f132;
	neg.f32 	%f134, %f133;
	add.rn.f32 	%f135, %f125, %f134;
	fma.rn.f32 	%f136, %f135, %f13, %f131;
	add.f32 	%f137, %f129, %f136;
	setp.gt.f32 	%p32, %f128, 0f00000000;
	selp.b32 	%r23, 0, -2097152000, %p32;
	setp.neu.f32 	%p33, %f1, 0f00000000;
	setp.neu.f32 	%p34, %f14, 0f7F800000;
	setp.lt.f32 	%p35, %f127, 0f00000000;
	selp.f32 	%f138, 0f00000000, 0f7F800000, %p35;
	abs.f32 	%f139, %f127;
	setp.gt.f32 	%p36, %f139, 0f43180000;
	cvt.rzi.s32.f32 	%r24, %f128;
	shl.b32 	%r25, %r24, 23;
	sub.s32 	%r26, %r25, %r23;
	mov.b32 	%f140, %r26;
	add.s32 	%r27, %r23, 2130706432;
	mov.b32 	%f141, %r27;
	fma.rn.f32 	%f142, %f137, 0f391FCB8E, 0f3AAF85ED;
	fma.rn.f32 	%f143, %f142, %f137, 0f3C1D9856;
	fma.rn.f32 	%f144, %f143, %f137, 0f3D6357BB;
	fma.rn.f32 	%f145, %f144, %f137, 0f3E75FDEC;
	fma.rn.f32 	%f146, %f145, %f137, 0f3F317218;
	fma.rn.f32 	%f147, %f146, %f137, 0f3F800000;
	mul.f32 	%f148, %f147, %f141;
	mul.f32 	%f149, %f148, %f140;
	selp.f32 	%f227, %f138, %f149, %p36;
	and.pred  	%p37, %p33, %p34;
	@%p37 bra 	$L__BB11_25;
	mul.f32 	%f150, %f13, 0f3F000000;
	cvt.rzi.f32.f32 	%f151, %f150;
	add.f32 	%f152, %f151, %f151;
	sub.f32 	%f153, %f13, %f152;
	abs.f32 	%f154, %f153;
	setp.neu.f32 	%p38, %f154, 0f3F800000;
	add.f32 	%f155, %f1, %f1;
	mov.b32 	%r28, %f155;
	setp.lt.f32 	%p39, %f13, 0f00000000;
	xor.b32  	%r29, %r28, 2139095040;
	selp.b32 	%r30, %r29, %r28, %p39;
	and.b32  	%r31, %r30, 2147483647;
	selp.b32 	%r32, %r31, %r30, %p38;
	mov.b32 	%f227, %r32;
	bra.uni 	$L__BB11_25;
$L__BB11_17:
	shl.b64 	%rd7, %rd2, 2;
	add.s64 	%rd8, %rd1, %rd7;
	ld.global.f32 	%f18, [%rd8];
	add.f32 	%f19, %f28, 0fBF800000;
	mul.f32 	%f31, %f19, 0f3F000000;
	cvt.rzi.f32.f32 	%f32, %f31;
	add.f32 	%f33, %f32, %f32;
	sub.f32 	%f34, %f19, %f33;
	abs.f32 	%f20, %f34;
	abs.f32 	%f21, %f18;
	setp.lt.f32 	%p3, %f21, 0f00800000;
	mul.f32 	%f35, %f21, 0f4B800000;
	selp.f32 	%f36, %f35, %f21, %p3;
	selp.f32 	%f37, 0fC1C00000, 0f00000000, %p3;
	mov.b32 	%r5, %f36;
	add.s32 	%r6, %r5, -1060439283;
	and.b32  	%r7, %r6, -8388608;
	sub.s32 	%r8, %r5, %r7;
	mov.b32 	%f38, %r8;
	cvt.rn.f32.s32 	%f39, %r7;
	fma.rn.f32 	%f40, %f39, 0f34000000, %f37;
	add.f32 	%f41, %f38, 0fBF800000;
	add.f32 	%f42, %f38, 0f3F800000;
	rcp.approx.ftz.f32 	%f43, %f42;
	add.f32 	%f44, %f41, %f41;
	mul.f32 	%f45, %f44, %f43;
	mul.f32 	%f46, %f45, %f45;
	sub.f32 	%f47, %f41, %f45;
	add.f32 	%f48, %f47, %f47;
	neg.f32 	%f49, %f45;
	fma.rn.f32 	%f50, %f49, %f41, %f48;
	mul.rn.f32 	%f51, %f43, %f50;
	fma.rn.f32 	%f52, %f46, 0f3A2C32E4, 0f3B52E7DB;
	fma.rn.f32 	%f53, %f52, %f46, 0f3C93BB73;
	fma.rn.f32 	%f54, %f53, %f46, 0f3DF6384F;
	mul.rn.f32 	%f55, %f54, %f46;
	fma.rn.f32 	%f56, %f45, 0f3FB8AA3B, %f40;
	sub.f32 	%f57, %f40, %f56;
	fma.rn.f32 	%f58, %f45, 0f3FB8AA3B, %f57;
	fma.rn.f32 	%f59, %f51, 0f3FB8AA3B, %f58;
	fma.rn.f32 	%f60, %f45, 0f32A55E34, %f59;
	mul.f32 	%f61, %f55, 0f40400000;
	fma.rn.f32 	%f62, %f61, %f51, %f60;
	fma.rn.f32 	%f63, %f55, %f45, %f62;
	add.rn.f32 	%f64, %f56, %f63;
	neg.f32 	%f65, %f56;
	add.rn.f32 	%f66, %f64, %f65;
	neg.f32 	%f67, %f66;
	add.rn.f32 	%f68, %f63, %f67;
	mul.rn.f32 	%f69, %f64, %f19;
	neg.f32 	%f70, %f69;
	fma.rn.f32 	%f71, %f64, %f19, %f70;
	fma.rn.f32 	%f72, %f68, %f19, %f71;
	cvt.rni.f32.f32 	%f73, %f69;
	sub.f32 	%f74, %f69, %f73;
	add.f32 	%f75, %f74, %f72;
	fma.rn.f32 	%f76, %f75, 0f391FCB8E, 0f3AAF85ED;
	fma.rn.f32 	%f77, %f76, %f75, 0f3C1D9856;
	fma.rn.f32 	%f78, %f77, %f75, 0f3D6357BB;
	fma.rn.f32 	%f79, %f78, %f75, 0f3E75FDEC;
	fma.rn.f32 	%f80, %f79, %f75, 0f3F317218;
	fma.rn.f32 	%f81, %f80, %f75, 0f3F800000;
	cvt.rzi.s32.f32 	%r9, %f73;
	setp.gt.f32 	%p4, %f73, 0f00000000;
	selp.b32 	%r10, 0, -2097152000, %p4;
	add.s32 	%r11, %r10, 2130706432;
	mov.b32 	%f82, %r11;
	mul.f32 	%f83, %f81, %f82;
	shl.b32 	%r12, %r9, 23;
	sub.s32 	%r13, %r12, %r10;
	mov.b32 	%f84, %r13;
	mul.f32 	%f85, %f83, %f84;
	abs.f32 	%f86, %f69;
	setp.gt.f32 	%p5, %f86, 0f43180000;
	setp.lt.f32 	%p6, %f69, 0f00000000;
	selp.f32 	%f87, 0f00000000, 0f7F800000, %p6;
	selp.f32 	%f22, %f87, %f85, %p5;
	setp.eq.f32 	%p7, %f18, 0f3F800000;
	setp.eq.f32 	%p8, %f19, 0f00000000;
	or.pred  	%p9, %p8, %p7;
	@%p9 bra 	$L__BB11_25;
	setp.num.f32 	%p10, %f21, %f21;
	abs.f32 	%f88, %f19;
	setp.num.f32 	%p11, %f88, %f88;
	and.pred  	%p12, %p10, %p11;
	@%p12 bra 	$L__BB11_20;
	add.rn.f32 	%f227, %f18, %f19;
	bra.uni 	$L__BB11_25;
$L__BB11_20:
	setp.neu.f32 	%p13, %f18, 0f00000000;
	setp.neu.f32 	%p14, %f21, 0f7F800000;
	and.pred  	%p15, %p13, %p14;
	@%p15 bra 	$L__BB11_22;
	setp.neu.f32 	%p22, %f20, 0f3F800000;
	add.f32 	%f93, %f18, %f18;
	mov.b32 	%r14, %f93;
	setp.lt.f32 	%p23, %f19, 0f00000000;
	xor.b32  	%r15, %r14, 2139095040;
	selp.b32 	%r16, %r15, %r14, %p23;
	and.b32  	%r17, %r16, 2147483647;
	selp.b32 	%r18, %r17, %r16, %p22;
	mov.b32 	%f227, %r18;
	bra.uni 	$L__BB11_25;
$L__BB11_22:
	setp.eq.f32 	%p16, %f18, 0fBF800000;
	setp.eq.f32 	%p17, %f88, 0f7F800000;
	and.pred  	%p18, %p16, %p17;
	@%p18 bra 	$L__BB11_25;
	setp.geu.f32 	%p19, %f18, 0f00000000;
	mov.f32 	%f227, %f22;
	@%p19 bra 	$L__BB11_25;
	setp.neu.f32 	%p20, %f20, 0f3F800000;
	neg.f32 	%f90, %f22;
	selp.f32 	%f91, %f22, %f90, %p20;
	cvt.rmi.f32.f32 	%f92, %f19;
	setp.neu.f32 	%p21, %f19, %f92;
	selp.f32 	%f227, 0f7FFFFFFF, %f91, %p21;
$L__BB11_25:
	cvta.to.global.u64 	%rd11, %rd3;
	shl.b64 	%rd12, %rd2, 2;
	add.s64 	%rd13, %rd11, %rd12;
	ld.global.f32 	%f220, [%rd13];
	mul.f32 	%f221, %f28, %f220;
	cvta.to.global.u64 	%rd14, %rd4;
	add.s64 	%rd15, %rd14, %rd12;
	ld.global.f32 	%f222, [%rd15];
	fma.rn.f32 	%f223, %f227, %f221, %f222;
	st.global.f32 	[%rd15], %f223;
$L__BB11_26:
	ret;

}
	// .globl	_Z20dbias_plus_dy_kernelPfPKfmm
.visible .entry _Z20dbias_plus_dy_kernelPfPKfmm(
	.param .u64 .ptr .align 1 _Z20dbias_plus_dy_kernelPfPKfmm_param_0,
	.param .u64 .ptr .align 1 _Z20dbias_plus_dy_kernelPfPKfmm_param_1,
	.param .u64 _Z20dbias_plus_dy_kernelPfPKfmm_param_2,
	.param .u64 _Z20dbias_plus_dy_kernelPfPKfmm_param_3
)
{
	.reg .pred 	%p<11>;
	.reg .b32 	%r<5>;
	.reg .b32 	%f<85>;
	.reg .b64 	%rd<116>;

	ld.param.u64 	%rd23, [_Z20dbias_plus_dy_kernelPfPKfmm_param_0];
	ld.param.u64 	%rd26, [_Z20dbias_plus_dy_kernelPfPKfmm_param_1];
	ld.param.u64 	%rd24, [_Z20dbias_plus_dy_kernelPfPKfmm_param_2];
	ld.param.u64 	%rd25, [_Z20dbias_plus_dy_kernelPfPKfmm_param_3];
	cvta.to.global.u64 	%rd1, %rd26;
	mov.u32 	%r1, %ctaid.x;
	shl.b32 	%r2, %r1, 10;
	mov.u32 	%r3, %tid.x;
	or.b32  	%r4, %r2, %r3;
	cvt.s64.s32 	%rd2, %r4;
	setp.le.u64 	%p1, %rd25, %rd2;
	@%p1 bra 	$L__BB12_14;
	setp.eq.s64 	%p2, %rd24, 0;
	mov.f32 	%f84, 0f00000000;
	@%p2 bra 	$L__BB12_13;
	and.b64  	%rd3, %rd24, 15;
	setp.lt.u64 	%p3, %rd24, 16;
	mov.f32 	%f84, 0f00000000;
	mov.b64 	%rd112, 0;
	@%p3 bra 	$L__BB12_5;
	and.b64  	%rd112, %rd24, -16;
	shl.b64 	%rd28, %rd2, 2;
	add.s64 	%rd109, %rd1, %rd28;
	shl.b64 	%rd6, %rd25, 6;
	shl.b64 	%rd7, %rd25, 2;
	mov.f32 	%f84, 0f00000000;
	mov.u64 	%rd110, %rd112;
$L__BB12_4:
	.pragma "nounroll";
	ld.global.f32 	%f18, [%rd109];
	add.f32 	%f19, %f84, %f18;
	add.s64 	%rd29, %rd109, %rd7;
	ld.global.f32 	%f20, [%rd29];
	add.f32 	%f21, %f19, %f20;
	add.s64 	%rd30, %rd29, %rd7;
	ld.global.f32 	%f22, [%rd30];
	add.f32 	%f23, %f21, %f22;
	add.s64 	%rd31, %rd30, %rd7;
	ld.global.f32 	%f24, [%rd31];
	add.f32 	%f25, %f23, %f24;
	add.s64 	%rd32, %rd31, %rd7;
	ld.global.f32 	%f26, [%rd32];
	add.f32 	%f27, %f25, %f26;
	add.s64 	%rd33, %rd32, %rd7;
	ld.global.f32 	%f28, [%rd33];
	add.f32 	%f29, %f27, %f28;
	add.s64 	%rd34, %rd33, %rd7;
	ld.global.f32 	%f30, [%rd34];
	add.f32 	%f31, %f29, %f30;
	add.s64 	%rd35, %rd34, %rd7;
	ld.global.f32 	%f32, [%rd35];
	add.f32 	%f33, %f31, %f32;
	add.s64 	%rd36, %rd35, %rd7;
	ld.global.f32 	%f34, [%rd36];
	add.f32 	%f35, %f33, %f34;
	add.s64 	%rd37, %rd36, %rd7;
	ld.global.f32 	%f36, [%rd37];
	add.f32 	%f37, %f35, %f36;
	add.s64 	%rd38, %rd37, %rd7;
	ld.global.f32 	%f38, [%rd38];
	add.f32 	%f39, %f37, %f38;
	add.s64 	%rd39, %rd38, %rd7;
	ld.global.f32 	%f40, [%rd39];
	add.f32 	%f41, %f39, %f40;
	add.s64 	%rd40, %rd39, %rd7;
	ld.global.f32 	%f42, [%rd40];
	add.f32 	%f43, %f41, %f42;
	add.s64 	%rd41, %rd40, %rd7;
	ld.global.f32 	%f44, [%rd41];
	add.f32 	%f45, %f43, %f44;
	add.s64 	%rd42, %rd41, %rd7;
	ld.global.f32 	%f46, [%rd42];
	add.f32 	%f47, %f45, %f46;
	add.s64 	%rd43, %rd42, %rd7;
	ld.global.f32 	%f48, [%rd43];
	add.f32 	%f84, %f47, %f48;
	add.s64 	%rd110, %rd110, -16;
	add.s64 	%rd109, %rd109, %rd6;
	setp.ne.s64 	%p4, %rd110, 0;
	@%p4 bra 	$L__BB12_4;
$L__BB12_5:
	setp.eq.s64 	%p5, %rd3, 0;
	@%p5 bra 	$L__BB12_13;
	and.b64  	%rd13, %rd24, 7;
	setp.lt.u64 	%p6, %rd3, 8;
	@%p6 bra 	$L__BB12_8;
	mad.lo.s64 	%rd44, %rd112, %rd25, %rd2;
	shl.b64 	%rd45, %rd44, 2;
	add.s64 	%rd46, %rd1, %rd45;
	ld.global.f32 	%f50, [%rd46];
	add.f32 	%f51, %f84, %f50;
	add.s64 	%rd47, %rd112, 1;
	and.b64  	%rd48, %rd47, 4294967295;
	mad.lo.s64 	%rd49, %rd48, %rd25, %rd2;
	shl.b64 	%rd50, %rd49, 2;
	add.s64 	%rd51, %rd1, %rd50;
	ld.global.f32 	%f52, [%rd51];
	add.f32 	%f53, %f51, %f52;
	add.s64 	%rd52, %rd112, 2;
	and.b64  	%rd53, %rd52, 4294967295;
	mad.lo.s64 	%rd54, %rd53, %rd25, %rd2;
	shl.b64 	%rd55, %rd54, 2;
	add.s64 	%rd56, %rd1, %rd55;
	ld.global.f32 	%f54, [%rd56];
	add.f32 	%f55, %f53, %f54;
	add.s64 	%rd57, %rd112, 3;
	and.b64  	%rd58, %rd57, 4294967295;
	mad.lo.s64 	%rd59, %rd58, %rd25, %rd2;
	shl.b64 	%rd60, %rd59, 2;
	add.s64 	%rd61, %rd1, %rd60;
	ld.global.f32 	%f56, [%rd61];
	add.f32 	%f57, %f55, %f56;
	add.s64 	%rd62, %rd112, 4;
	and.b64  	%rd63, %rd62, 4294967295;
	mad.lo.s64 	%rd64, %rd63, %rd25, %rd2;
	shl.b64 	%rd65, %rd64, 2;
	add.s64 	%rd66, %rd1, %rd65;
	ld.global.f32 	%f58, [%rd66];
	add.f32 	%f59, %f57, %f58;
	add.s64 	%rd67, %rd112, 5;
	and.b64  	%rd68, %rd67, 4294967295;
	mad.lo.s64 	%rd69, %rd68, %rd25, %rd2;
	shl.b64 	%rd70, %rd69, 2;
	add.s64 	%rd71, %rd1, %rd70;
	ld.global.f32 	%f60, [%rd71];
	add.f32 	%f61, %f59, %f60;
	add.s64 	%rd72, %rd112, 6;
	and.b64  	%rd73, %rd72, 4294967295;
	mad.lo.s64 	%rd74, %rd73, %rd25, %rd2;
	shl.b64 	%rd75, %rd74, 2;
	add.s64 	%rd76, %rd1, %rd75;
	ld.global.f32 	%f62, [%rd76];
	add.f32 	%f63, %f61, %f62;
	add.s64 	%rd77, %rd112, 7;
	and.b64  	%rd78, %rd77, 4294967295;
	mad.lo.s64 	%rd79, %rd78, %rd25, %rd2;
	shl.b64 	%rd80, %rd79, 2;
	add.s64 	%rd81, %rd1, %rd80;
	ld.global.f32 	%f64, [%rd81];
	add.f32 	%f84, %f63, %f64;
	add.s64 	%rd82, %rd112, 8;
	and.b64  	%rd112, %rd82, 4294967295;
$L__BB12_8:
	setp.eq.s64 	%p7, %rd13, 0;
	@%p7 bra 	$L__BB12_13;
	and.b64  	%rd114, %rd24, 3;
	setp.lt.u64 	%p8, %rd13, 4;
	@%p8 bra 	$L__BB12_11;
	mad.lo.s64 	%rd83, %rd112, %rd25, %rd2;
	shl.b64 	%rd84, %rd83, 2;
	add.s64 	%rd85, %rd1, %rd84;
	ld.global.f32 	%f66, [%rd85];
	add.f32 	%f67, %f84, %f66;
	add.s64 	%rd86, %rd112, 1;
	and.b64  	%rd87, %rd86, 4294967295;
	mad.lo.s64 	%rd88, %rd87, %rd25, %rd2;
	shl.b64 	%rd89, %rd88, 2;
	add.s64 	%rd90, %rd1, %rd89;
	ld.global.f32 	%f68, [%rd90];
	add.f32 	%f69, %f67, %f68;
	add.s64 	%rd91, %rd112, 2;
	and.b64  	%rd92, %rd91, 4294967295;
	mad.lo.s64 	%rd93, %rd92, %rd25, %rd2;
	shl.b64 	%rd94, %rd93, 2;
	add.s64 	%rd95, %rd1, %rd94;
	ld.global.f32 	%f70, [%rd95];
	add.f32 	%f71, %f69, %f70;
	add.s64 	%rd96, %rd112, 3;
	and.b64  	%rd97, %rd96, 4294967295;
	mad.lo.s64 	%rd98, %rd97, %rd25, %rd2;
	shl.b64 	%rd99, %rd98, 2;
	add.s64 	%rd100, %rd1, %rd99;
	ld.global.f32 	%f72, [%rd100];
	add.f32 	%f84, %f71, %f72;
	add.s64 	%rd101, %rd112, 4;
	and.b64  	%rd112, %rd101, 4294967295;
$L__BB12_11:
	setp.eq.s64 	%p9, %rd114, 0;
	@%p9 bra 	$L__BB12_13;
$L__BB12_12:
	.pragma "nounroll";
	mad.lo.s64 	%rd102, %rd112, %rd25, %rd2;
	shl.b64 	%rd103, %rd102, 2;
	add.s64 	%rd104, %rd1, %rd103;
	ld.global.f32 	%f73, [%rd104];
	add.f32 	%f84, %f84, %f73;
	add.s64 	%rd105, %rd112, 1;
	and.b64  	%rd112, %rd105, 4294967295;
	add.s64 	%rd114, %rd114, -1;
	setp.ne.s64 	%p10, %rd114, 0;
	@%p10 bra 	$L__BB12_12;
$L__BB12_13:
	cvta.to.global.u64 	%rd106, %rd23;
	shl.b64 	%rd107, %rd2, 2;
	add.s64 	%rd108, %rd106, %rd107;
	ld.global.f32 	%f74, [%rd108];
	add.f32 	%f75, %f84, %f74;
	st.global.f32 	[%rd108], %f75;
$L__BB12_14:
	ret;

}
	// .globl	_Z17rms_update_kernelfffPKfPfS1_m
.visible .entry _Z17rms_update_kernelfffPKfPfS1_m(
	.param .f32 _Z17rms_update_kernelfffPKfPfS1_m_param_0,
	.param .f32 _Z17rms_update_kernelfffPKfPfS1_m_param_1,
	.param .f32 _Z17rms_update_kernelfffPKfPfS1_m_param_2,
	.param .u64 .ptr .align 1 _Z17rms_update_kernelfffPKfPfS1_m_param_3,
	.param .u64 .ptr .align 1 _Z17rms_update_kernelfffPKfPfS1_m_param_4,
	.param .u64 .ptr .align 1 _Z17rms_update_kernelfffPKfPfS1_m_param_5,
	.param .u64 _Z17rms_update_kernelfffPKfPfS1_m_param_6
)
{
	.reg .pred 	%p<2>;
	.reg .b32 	%r<5>;
	.reg .b32 	%f<16>;
	.reg .b64 	%rd<13>;
	.reg .b64 	%fd<7>;

	ld.param.f32 	%f1, [_Z17rms_update_kernelfffPKfPfS1_m_param_0];
	ld.param.f32 	%f2, [_Z17rms_update_kernelfffPKfPfS1_m_param_1];
	ld.param.f32 	%f3, [_Z17rms_update_kernelfffPKfPfS1_m_param_2];
	ld.param.u64 	%rd2, [_Z17rms_update_kernelfffPKfPfS1_m_param_3];
	ld.param.u64 	%rd3, [_Z17rms_update_kernelfffPKfPfS1_m_param_4];
	ld.param.u64 	%rd4, [_Z17rms_update_kernelfffPKfPfS1_m_param_5];
	ld.param.u64 	%rd5, [_Z17rms_update_kernelfffPKfPfS1_m_param_6];
	mov.u32 	%r1, %ctaid.x;
	shl.b32 	%r2, %r1, 10;
	mov.u32 	%r3, %tid.x;
	or.b32  	%r4, %r2, %r3;
	cvt.s64.s32 	%rd1, %r4;
	setp.le.u64 	%p1, %rd5, %rd1;
	@%p1 bra 	$L__BB13_2;
	cvta.to.global.u64 	%rd6, %rd3;
	cvta.to.global.u64 	%rd7, %rd2;
	cvta.to.global.u64 	%rd8, %rd4;
	shl.b64 	%rd9, %rd1, 2;
	add.s64 	%rd10, %rd6, %rd9;
	ld.global.f32 	%f4, [%rd10];
	mul.f32 	%f5, %f1, %f4;
	cvt.f64.f32 	%fd1, %f5;
	cvt.f64.f32 	%fd2, %f1;
	mov.f64 	%fd3, 0d3FF0000000000000;
	sub.f64 	%fd4, %fd3, %fd2;
	add.s64 	%rd11, %rd7, %rd9;
	ld.global.f32 	%f6, [%rd11];
	mul.f32 	%f7, %f6, %f6;
	cvt.f64.f32 	%fd5, %f7;
	fma.rn.f64 	%fd6, %fd4, %fd5, %fd1;
	cvt.rn.f32.f64 	%f8, %fd6;
	st.global.f32 	[%rd10], %f8;
	ld.global.f32 	%f9, [%rd11];
	mul.f32 	%f10, %f2, %f9;
	sqrt.rn.f32 	%f11, %f8;
	add.f32 	%f12, %f3, %f11;
	div.rn.f32 	%f13, %f10, %f12;
	add.s64 	%rd12, %rd8, %rd9;
	ld.global.f32 	%f14, [%rd12];
	add.f32 	%f15, %f14, %f13;
	st.global.f32 	[%rd12], %f15;
$L__BB13_2:
	ret;

}
	// .globl	_Z18adam_update_kernelffffPKfPfS1_S1_m
.visible .entry _Z18adam_update_kernelffffPKfPfS1_S1_m(
	.param .f32 _Z18adam_update_kernelffffPKfPfS1_S1_m_param_0,
	.param .f32 _Z18adam_update_kernelffffPKfPfS1_S1_m_param_1,
	.param .f32 _Z18adam_update_kernelffffPKfPfS1_S1_m_param_2,
	.param .f32 _Z18adam_update_kernelffffPKfPfS1_S1_m_param_3,
	.param .u64 .ptr .align 1 _Z18adam_update_kernelffffPKfPfS1_S1_m_param_4,
	.param .u64 .ptr .align 1 _Z18adam_update_kernelffffPKfPfS1_S1_m_param_5,
	.param .u64 .ptr .align 1 _Z18adam_update_kernelffffPKfPfS1_S1_m_param_6,
	.param .u64 .ptr .align 1 _Z18adam_update_kernelffffPKfPfS1_S1_m_param_7,
	.param .u64 _Z18adam_update_kernelffffPKfPfS1_S1_m_param_8
)
{
	.reg .pred 	%p<2>;
	.reg .b32 	%r<5>;
	.reg .b32 	%f<24>;
	.reg .b64 	%rd<16>;

	ld.param.f32 	%f1, [_Z18adam_update_kernelffffPKfPfS1_S1_m_param_0];
	ld.param.f32 	%f2, [_Z18adam_update_kernelffffPKfPfS1_S1_m_param_1];
	ld.param.f32 	%f3, [_Z18adam_update_kernelffffPKfPfS1_S1_m_param_2];
	ld.param.f32 	%f4, [_Z18adam_update_kernelffffPKfPfS1_S1_m_param_3];
	ld.param.u64 	%rd2, [_Z18adam_update_kernelffffPKfPfS1_S1_m_param_4];
	ld.param.u64 	%rd3, [_Z18adam_update_kernelffffPKfPfS1_S1_m_param_5];
	ld.param.u64 	%rd4, [_Z18adam_update_kernelffffPKfPfS1_S1_m_param_6];
	ld.param.u64 	%rd5, [_Z18adam_update_kernelffffPKfPfS1_S1_m_param_7];
	ld.param.u64 	%rd6, [_Z18adam_update_kernelffffPKfPfS1_S1_m_param_8];
	mov.u32 	%r1, %ctaid.x;
	shl.b32 	%r2, %r1, 10;
	mov.u32 	%r3, %tid.x;
	or.b32  	%r4, %r2, %r3;
	cvt.s64.s32 	%rd1, %r4;
	setp.le.u64 	%p1, %rd6, %rd1;
	@%p1 bra 	$L__BB14_2;
	cvta.to.global.u64 	%rd7, %rd3;
	cvta.to.global.u64 	%rd8, %rd2;
	cvta.to.global.u64 	%rd9, %rd4;
	cvta.to.global.u64 	%rd10, %rd5;
	shl.b64 	%rd11, %rd1, 2;
	add.s64 	%rd12, %rd7, %rd11;
	ld.global.f32 	%f5, [%rd12];
	mov.f32 	%f6, 0f3F800000;
	sub.f32 	%f7, %f6, %f2;
	add.s64 	%rd13, %rd8, %rd11;
	ld.global.f32 	%f8, [%rd13];
	mul.f32 	%f9, %f7, %f8;
	fma.rn.f32 	%f10, %f2, %f5, %f9;
	st.global.f32 	[%rd12], %f10;
	add.s64 	%rd14, %rd9, %rd11;
	ld.global.f32 	%f11, [%rd14];
	sub.f32 	%f12, %f6, %f3;
	ld.global.f32 	%f13, [%rd13];
	mul.f32 	%f14, %f13, %f13;
	mul.f32 	%f15, %f12, %f14;
	fma.rn.f32 	%f16, %f3, %f11, %f15;
	st.global.f32 	[%rd14], %f16;
	ld.global.f32 	%f17, [%rd12];
	mul.f32 	%f18, %f1, %f17;
	sqrt.rn.f32 	%f19, %f16;
	add.f32 	%f20, %f4, %f19;
	div.rn.f32 	%f21, %f18, %f20;
	add.s64 	%rd15, %rd10, %rd11;
	ld.global.f32 	%f22, [%rd15];
	add.f32 	%f23, %f22, %f21;
	st.global.f32 	[%rd15], %f23;
$L__BB14_2:
	ret;

}
	// .globl	_Z22adam_update_f16_kernelffffPK6__halfPfS2_PS_m
.visible .entry _Z22adam_update_f16_kernelffffPK6__halfPfS2_PS_m(
	.param .f32 _Z22adam_update_f16_kernelffffPK6__halfPfS2_PS_m_param_0,
	.param .f32 _Z22adam_update_f16_kernelffffPK6__halfPfS2_PS_m_param_1,
	.param .f32 _Z22adam_update_f16_kernelffffPK6__halfPfS2_PS_m_param_2,
	.param .f32 _Z22adam_update_f16_kernelffffPK6__halfPfS2_PS_m_param_3,
	.param .u64 .ptr .align 1 _Z22adam_update_f16_kernelffffPK6__halfPfS2_PS_m_param_4,
	.param .u64 .ptr .align 1 _Z22adam_update_f16_kernelffffPK6__halfPfS2_PS_m_param_5,
	.param .u64 .ptr .align 1 _Z22adam_update_f16_kernelffffPK6__halfPfS2_PS_m_param_6,
	.param .u64 .ptr .align 1 _Z22adam_update_f16_kernelffffPK6__halfPfS2_PS_m_param_7,
	.param .u64 _Z22adam_update_f16_kernelffffPK6__halfPfS2_PS_m_param_8
)
{


	ret;

}


// ===== COMPILED SASS (sm_100) =====

	.target	sm_100

	.elftype	@"ET_EXEC"


//--------------------- .note.nv.tkinfo           --------------------------
	.section	.note.nv.tkinfo,"",@"SHT_NOTE"
	.sectionflags	@"SHF_NOTE_NV_TKINFO"
	.tkinfo
        /*0018*/ 	.word	0x00000002
        /*0030*/ 	.string	""
        /*0030*/ 	.string	"ptxas"
        /*0030*/ 	.string	"Cuda compilation tools, release 13.0, V13.0.88"
        /*0030*/ 	.string	"Build cuda_13.0.r13.0/compiler.36424714_0"
        /*0030*/ 	.string	"-arch sm_100 -m 64 "



//--------------------- .note.nv.cuinfo           --------------------------
	.section	.note.nv.cuinfo,"",@"SHT_NOTE"
	.sectionflags	@"SHF_NOTE_NV_CUINFO"
        /*0018*/ 	.short	0x0002
        /*001a*/ 	.short	0x0064
        /*001c*/ 	.short	0x0082
	.zero		2


//--------------------- .nv.info                  --------------------------
	.section	.nv.info,"",@"SHT_CUDA_INFO"
	.align	4


	//----- nvinfo : EIATTR_REGCOUNT
	.align		4
        /*0000*/ 	.byte	0x04, 0x2f
        /*0002*/ 	.short	(.L_1 - .L_0)
	.align		4
.L_0:
        /*0004*/ 	.word	index@(_Z32broadcast_across_img_vals_kernelPKfPfmm)
        /*0008*/ 	.word	0x00000012


	//----- nvinfo : EIATTR_FRAME_SIZE
	.align		4
.L_1:
        /*000c*/ 	.byte	0x04, 0x11
        /*000e*/ 	.short	(.L_3 - .L_2)
	.align		4
.L_2:
        /*0010*/ 	.word	index@($__internal_13_$__cuda_sm20_div_u64)
        /*0014*/ 	.word	0x00000000


	//----- nvinfo : EIATTR_FRAME_SIZE
	.align		4
.L_3:
        /*0018*/ 	.byte	0x04, 0x11
        /*001a*/ 	.short	(.L_5 - .L_4)
	.align		4
.L_4:
        /*001c*/ 	.word	index@(_Z32broadcast_across_img_vals_kernelPKfPfmm)
        /*0020*/ 	.word	0x00000000


	//----- nvinfo : EIATTR_REGCOUNT
	.align		4
.L_5:
        /*0024*/ 	.byte	0x04, 0x2f
        /*0026*/ 	.short	(.L_7 - .L_6)
	.align		4
.L_6:
        /*0028*/ 	.word	index@(_Z32broadcast_across_all_vals_kernelPKfPfm)
        /*002c*/ 	.word	0x0000000a


	//----- nvinfo : EIATTR_FRAME_SIZE
	.align		4
.L_7:
        /*0030*/ 	.byte	0x04, 0x11
        /*0032*/ 	.short	(.L_9 - .L_8)
	.align		4
.L_8:
        /*0034*/ 	.word	index@(_Z32broadcast_across_all_vals_kernelPKfPfm)
        /*0038*/ 	.word	0x00000000


	//----- nvinfo : EIATTR_REGCOUNT
	.align		4
.L_9:
        /*003c*/ 	.byte	0x04, 0x2f
        /*003e*/ 	.short	(.L_11 - .L_10)
	.align		4
.L_10:
        /*0040*/ 	.word	index@(_Z35mat_mul_contract_inner_outer_kernelmmmmPfPKfS1_f)
        /*0044*/ 	.word	0x00000020


	//----- nvinfo : EIATTR_FRAME_SIZE
	.align		4
.L_11:
        /*0048*/ 	.byte	0x04, 0x11
        /*004a*/ 	.short	(.L_13 - .L_12)
	.align		4
.L_12:
        /*004c*/ 	.word	index@($__internal_12_$__cuda_sm20_div_u64)
        /*0050*/ 	.word	0x00000000


	//----- nvinfo : EIATTR_FRAME_SIZE
	.align		4
.L_13:
        /*0054*/ 	.byte	0x04, 0x11
        /*0056*/ 	.short	(.L_15 - .L_14)
	.align		4
.L_14:
        /*0058*/ 	.word	index@(_Z35mat_mul_contract_inner_outer_kernelmmmmPfPKfS1_f)
        /*005c*/ 	.word	0x00000000


	//----- nvinfo : EIATTR_REGCOUNT
	.align		4
.L_15:
        /*0060*/ 	.byte	0x04, 0x2f
        /*0062*/ 	.short	(.L_17 - .L_16)
	.align		4
.L_16:
        /*0064*/ 	.word	index@(_Z39mat_mul_contract_inner_outer_f16_kernelmmmmP7__half2PKS_S2_f)
        /*0068*/ 	.word	0x00000004


	//----- nvinfo : EIATTR_FRAME_SIZE
	.align		4
.L_17:
        /*006c*/ 	.byte	0x04, 0x11
        /*006e*/ 	.short	(.L_19 - .L_18)
	.align		4
.L_18:
        /*0070*/ 	.word	index@(_Z39mat_mul_contract_inner_outer_f16_kernelmmmmP7__half2PKS_S2_f)
        /*0074*/ 	.word	0x00000000


	//----- nvinfo : EIATTR_REGCOUNT
	.align		4
.L_19:
        /*0078*/ 	.byte	0x04, 0x2f
        /*007a*/ 	.short	(.L_21 - .L_20)
	.align		4
.L_20:
        /*007c*/ 	.word	index@(_Z34shift_QR_pos_lleft_triangle_kernelPfmm)
        /*0080*/ 	.word	0x0000001a


	//----- nvinfo : EIATTR_FRAME_SIZE
	.align		4
.L_21:
        /*0084*/ 	.byte	0x04, 0x11
        /*0086*/ 	.short	(.L_23 - .L_22)
	.align		4
.L_22:
        /*0088*/ 	.word	index@($__internal_11_$__cuda_sm20_rem_u64)
        /*008c*/ 	.word	0x00000000


	//----- nvinfo : EIATTR_FRAME_SIZE
	.align		4
.L_23:
        /*0090*/ 	.byte	0x04, 0x11
        /*0092*/ 	.short	(.L_25 - .L_24)
	.align		4
.L_24:
        /*0094*/ 	.word	index@(_Z34shift_QR_pos_lleft_triangle_kernelPfmm)
        /*0098*/ 	.word	0x00000000


	//----- nvinfo : EIATTR_REGCOUNT
	.align		4
.L_25:
        /*009c*/ 	.byte	0x04, 0x2f
        /*009e*/ 	.short	(.L_27 - .L_26)
	.align		4
.L_26:
        /*00a0*/ 	.word	index@(_Z35shift_QR_pos_uright_triangle_kernelPfmm)
        /*00a4*/ 	.word	0x0000001c


	//----- nvinfo : EIATTR_FRAME_SIZE
	.align		4
.L_27:
        /*00a8*/ 	.byte	0x04, 0x11
        /*00aa*/ 	.short	(.L_29 - .L_28)
	.align		4
.L_28:
        /*00ac*/ 	.word	index@($__internal_10_$__cuda_sm20_rem_u64)
        /*00b0*/ 	.word	0x00000000


	//----- nvinfo : EIATTR_FRAME_SIZE
	.align		4
.L_29:
        /*00b4*/ 	.byte	0x04, 0x11
        /*00b6*/ 	.short	(.L_31 - .L_30)
	.align		4
.L_30:
        /*00b8*/ 	.word	index@(_Z35shift_QR_pos_uright_triangle_kernelPfmm)
        /*00bc*/ 	.word	0x00000000


	//----- nvinfo : EIATTR_REGCOUNT
	.align		4
.L_31:
        /*00c0*/ 	.byte	0x04, 0x2f
        /*00c2*/ 	.short	(.L_33 - .L_32)
	.align		4
.L_32:
        /*00c4*/ 	.word	index@(_Z24mask_future_times_kernelPfPKffmm)
        /*00c8*/ 	.word	0x00000014


	//----- nvinfo : EIATTR_FRAME_SIZE
	.align		4
.L_33:
        /*00cc*/ 	.byte	0x04, 0x11
        /*00ce*/ 	.short	(.L_35 - .L_34)
	.align		4
.L_34:
        /*00d0*/ 	.word	index@($__internal_9_$__cuda_sm20_rem_u64)
        /*00d4*/ 	.word	0x00000000


	//----- nvinfo : EIATTR_FRAME_SIZE
	.align		4
.L_35:
        /*00d8*/ 	.byte	0x04, 0x11
        /*00da*/ 	.short	(.L_37 - .L_36)
	.align		4
.L_36:
        /*00dc*/ 	.word	index@($__internal_8_$__cuda_sm20_div_u64)
        /*00e0*/ 	.word	0x00000000


	//----- nvinfo : EIATTR_FRAME_SIZE
	.align		4
.L_37:
        /*00e4*/ 	.byte	0x04, 0x11
        /*00e6*/ 	.short	(.L_39 - .L_38)
	.align		4
.L_38:
        /*00e8*/ 	.word	index@(_Z24mask_future_times_kernelPfPKffmm)
        /*00ec*/ 	.word	0x00000000


	//----- nvinfo : EIATTR_REGCOUNT
	.align		4
.L_39:
        /*00f0*/ 	.byte	0x04, 0x2f
        /*00f2*/ 	.short	(.L_41 - .L_40)
	.align		4
.L_40:
        /*00f4*/ 	.word	index@(_Z28mask_future_times_add_kernelPfPKfS1_fmm)
        /*00f8*/ 	.word	0x00000014


	//----- nvinfo : EIATTR_FRAME_SIZE
	.align		4
.L_41:
        /*00fc*/ 	.byte	0x04, 0x11
        /*00fe*/ 	.short	(.L_43 - .L_42)
	.align		4
.L_42:
        /*0100*/ 	.word	index@($__internal_7_$__cuda_sm20_rem_u64)
        /*0104*/ 	.word	0x00000000


	//----- nvinfo : EIATTR_FRAME_SIZE
	.align		4
.L_43:
        /*0108*/ 	.byte	0x04, 0x11
        /*010a*/ 	.short	(.L_45 - .L_44)
	.align		4
.L_44:
        /*010c*/ 	.word	index@($__internal_6_$__cuda_sm20_div_u64)
        /*0110*/ 	.word	0x00000000


	//----- nvinfo : EIATTR_FRAME_SIZE
	.align		4
.L_45:
        /*0114*/ 	.byte	0x04, 0x11
        /*0116*/ 	.short	(.L_47 - .L_46)
	.align		4
.L_46:
        /*0118*/ 	.word	index@(_Z28mask_future_times_add_kernelPfPKfS1_fmm)
        /*011c*/ 	.word	0x00000000


	//----- nvinfo : EIATTR_REGCOUNT
	.align		4
.L_47:
        /*0120*/ 	.byte	0x04, 0x2f
        /*0122*/ 	.short	(.L_49 - .L_48)
	.align		4
.L_48:
        /*0124*/ 	.word	index@(_Z21transpose_1203_kernelmmmmmPKfPff)
        /*0128*/ 	.word	0x00000016


	//----- nvinfo : EIATTR_FRAME_SIZE
	.align		4
.L_49:
        /*012c*/ 	.byte	0x04, 0x11
        /*012e*/ 	.short	(.L_51 - .L_50)
	.align		4
.L_50:
        /*0130*/ 	.word	index@($__internal_5_$__cuda_sm20_div_u64)
        /*0134*/ 	.word	0x00000000


	//----- nvinfo : EIATTR_FRAME_SIZE
	.align		4
.L_51:
        /*0138*/ 	.byte	0x04, 0x11
        /*013a*/ 	.short	(.L_53 - .L_52)
	.align		4
.L_52:
        /*013c*/ 	.word	index@(_Z21transpose_1203_kernelmmmmmPKfPff)
        /*0140*/ 	.word	0x00000000


	//----- nvinfo : EIATTR_REGCOUNT
	.align		4
.L_53:
        /*0144*/ 	.byte	0x04, 0x2f
        /*0146*/ 	.short	(.L_55 - .L_54)
	.align		4
.L_54:
        /*0148*/ 	.word	index@(_Z21transpose_2013_kernelmmmmmPKfPff)
        /*014c*/ 	.word	0x00000016


	//----- nvinfo : EIATTR_FRAME_SIZE
	.align		4
.L_55:
        /*0150*/ 	.byte	0x04, 0x11
        /*0152*/ 	.short	(.L_57 - .L_56)
	.align		4
.L_56:
        /*0154*/ 	.word	index@($__internal_4_$__cuda_sm20_div_u64)
        /*0158*/ 	.word	0x00000000


	//----- nvinfo : EIATTR_FRAME_SIZE
	.align		4
.L_57:
        /*015c*/ 	.byte	0x04, 0x11
        /*015e*/ 	.short	(.L_59 - .L_58)
	.align		4
.L_58:
        /*0160*/ 	.word	index@(_Z21transpose_2013_kernelmmmmmPKfPff)
        /*0164*/ 	.word	0x00000000


	//----- nvinfo : EIATTR_REGCOUNT
	.align		4
.L_59:
        /*0168*/ 	.byte	0x04, 0x2f
        /*016a*/ 	.short	(.L_61 - .L_60)
	.align		4
.L_60:
        /*016c*/ 	.word	index@(_Z18pow_forward_kernelPKffPfm)
        /*0170*/ 	.word	0x00000011


	//----- nvinfo : EIATTR_FRAME_SIZE
	.align		4
.L_61:
        /*0174*/ 	.byte	0x04, 0x11
        /*0176*/ 	.short	(.L_63 - .L_62)
	.align		4
.L_62:
        /*0178*/ 	.word	index@(_Z18pow_forward_kernelPKffPfm)
        /*017c*/ 	.word	0x00000000


	//----- nvinfo : EIATTR_REGCOUNT
	.align		4
.L_63:
        /*0180*/ 	.byte	0x04, 0x2f
        /*0182*/ 	.short	(.L_65 - .L_64)
	.align		4
.L_64:
        /*0184*/ 	.word	index@(_Z19pow_backward_kernelPKffS0_Pfm)
        /*0188*/ 	.word	0x00000011


	//----- nvinfo : EIATTR_FRAME_SIZE
	.align		4
.L_65:
        /*018c*/ 	.byte	0x04, 0x11
        /*018e*/ 	.short	(.L_67 - .L_66)
	.align		4
.L_66:
        /*0190*/ 	.word	index@(_Z19pow_backward_kernelPKffS0_Pfm)
        /*0194*/ 	.word	0x00000000


	//----- nvinfo : EIATTR_REGCOUNT
	.align		4
.L_67:
        /*0198*/ 	.byte	0x04, 0x2f
        /*019a*/ 	.short	(.L_69 - .L_68)
	.align		4
.L_68:
        /*019c*/ 	.word	index@(_Z20dbias_plus_dy_kernelPfPKfmm)
        /*01a0*/ 	.word	0x00000020


	//----- nvinfo : EIATTR_FRAME_SIZE
	.align		4
.L_69:
        /*01a4*/ 	.byte	0x04, 0x11
        /*01a6*/ 	.short	(.L_71 - .L_70)
	.align		4
.L_70:
        /*01a8*/ 	.word	index@(_Z20dbias_plus_dy_kernelPfPKfmm)
        /*01ac*/ 	.word	0x00000000


	//----- nvinfo : EIATTR_REGCOUNT
	.align		4
.L_71:
        /*01b0*/ 	.byte	0x04, 0x2f
        /*01b2*/ 	.short	(.L_73 - .L_72)
	.align		4
.L_72:
        /*01b4*/ 	.word	index@(_Z17rms_update_kernelfffPKfPfS1_m)
        /*01b8*/ 	.word	0x00000012


	//----- nvinfo : EIATTR_FRAME_SIZE
	.align		4
.L_73:
        /*01bc*/ 	.byte	0x04, 0x11
        /*01be*/ 	.short	(.L_75 - .L_74)
	.align		4
.L_74:
        /*01c0*/ 	.word	index@($__internal_3_$__cuda_sm3x_div_rn_noftz_f32_slowpath)
        /*01c4*/ 	.word	0x00000000


	//----- nvinfo : EIATTR_FRAME_SIZE
	.align		4
.L_75:
        /*01c8*/ 	.byte	0x04, 0x11
        /*01ca*/ 	.short	(.L_77 - .L_76)
	.align		4
.L_76:
        /*01cc*/ 	.word	index@($__internal_2_$__cuda_sm20_sqrt_rn_f32_slowpath)
        /*01d0*/ 	.word	0x00000000


	//----- nvinfo : EIATTR_FRAME_SIZE
	.align		4
.L_77:
        /*01d4*/ 	.byte	0x04, 0x11
        /*01d6*/ 	.short	(.L_79 - .L_78)
	.align		4
.L_78:
        /*01d8*/ 	.word	index@(_Z17rms_update_kernelfffPKfPfS1_m)
        /*01dc*/ 	.word	0x00000000


	//----- nvinfo : EIATTR_REGCOUNT
	.align		4
.L_79:
        /*01e0*/ 	.byte	0x04, 0x2f
        /*01e2*/ 	.short	(.L_81 - .L_80)
	.align		4
.L_80:
        /*01e4*/ 	.word	index@(_Z18adam_update_kernelffffPKfPfS1_S1_m)
        /*01e8*/ 	.word	0x00000012


	//----- nvinfo : EIATTR_FRAME_SIZE
	.align		4
.L_81:
        /*01ec*/ 	.byte	0x04, 0x11
        /*01ee*/ 	.short	(.L_83 - .L_82)
	.align		4
.L_82:
        /*01f0*/ 	.word	index@($__internal_1_$__cuda_sm3x_div_rn_noftz_f32_slowpath)
        /*01f4*/ 	.word	0x00000000


	//----- nvinfo : EIATTR_FRAME_SIZE
	.align		4
.L_83:
        /*01f8*/ 	.byte	0x04, 0x11
        /*01fa*/ 	.short	(.L_85 - .L_84)
	.align		4
.L_84:
        /*01fc*/ 	.word	index@($__internal_0_$__cuda_sm20_sqrt_rn_f32_slowpath)
        /*0200*/ 	.word	0x00000000


	//----- nvinfo : EIATTR_FRAME_SIZE
	.align		4
.L_85:
        /*0204*/ 	.byte	0x04, 0x11
        /*0206*/ 	.short	(.L_87 - .L_86)
	.align		4
.L_86:
        /*0208*/ 	.word	index@(_Z18adam_update_kernelffffPKfPfS1_S1_m)
        /*020c*/ 	.word	0x00000000


	//----- nvinfo : EIATTR_REGCOUNT
	.align		4
.L_87:
        /*0210*/ 	.byte	0x04, 0x2f
        /*0212*/ 	.short	(.L_89 - .L_88)
	.align		4
.L_88:
        /*0214*/ 	.word	index@(_Z22adam_update_f16_kernelffffPK6__halfPfS2_PS_m)
        /*0218*/ 	.word	0x00000004


	//----- nvinfo : EIATTR_FRAME_SIZE
	.align		4
.L_89:
        /*021c*/ 	.byte	0x04, 0x11
        /*021e*/ 	.short	(.L_91 - .L_90)
	.align		4
.L_90:
        /*0220*/ 	.word	index@(_Z22adam_update_f16_kernelffffPK6__halfPfS2_PS_m)
        /*0224*/ 	.word	0x00000000


	//----- nvinfo : EIATTR_MIN_STACK_SIZE
	.align		4
.L_91:
        /*0228*/ 	.byte	0x04, 0x12
        /*022a*/ 	.short	(.L_93 - .L_92)
	.align		4
.L_92:
        /*022c*/ 	.word	index@(_Z22adam_update_f16_kernelffffPK6__halfPfS2_PS_m)
        /*0230*/ 	.word	0x00000000


	//----- nvinfo : EIATTR_MIN_STACK_SIZE
	.align		4
.L_93:
        /*0234*/ 	.byte	0x04, 0x12
        /*0236*/ 	.short	(.L_95 - .L_94)
	.align		4
.L_94:
        /*0238*/ 	.word	index@(_Z18adam_update_kernelffffPKfPfS1_S1_m)
        /*023c*/ 	.word	0x00000000


	//----- nvinfo : EIATTR_MIN_STACK_SIZE
	.align		4
.L_95:
        /*0240*/ 	.byte	0x04, 0x12
        /*0242*/ 	.short	(.L_97 - .L_96)
	.align		4
.L_96:
        /*0244*/ 	.word	index@(_Z17rms_update_kernelfffPKfPfS1_m)
        /*0248*/ 	.word	0x00000000


	//----- nvinfo : EIATTR_MIN_STACK_SIZE
	.align		4
.L_97:
        /*024c*/ 	.byte	0x04, 0x12
        /*024e*/ 	.short	(.L_99 - .L_98)
	.align		4
.L_98:
        /*0250*/ 	.word	index@(_Z20dbias_plus_dy_kernelPfPKfmm)
        /*0254*/ 	.word	0x00000000


	//----- nvinfo : EIATTR_MIN_STACK_SIZE
	.align		4
.L_99:
        /*0258*/ 	.byte	0x04, 0x12
        /*025a*/ 	.short	(.L_101 - .L_100)
	.align		4
.L_100:
        /*025c*/ 	.word	index@(_Z19pow_backward_kernelPKffS0_Pfm)
        /*0260*/ 	.word	0x00000000


	//----- nvinfo : EIATTR_MIN_STACK_SIZE
	.align		4
.L_101:
        /*0264*/ 	.byte	0x04, 0x12
        /*0266*/ 	.short	(.L_103 - .L_102)
	.align		4
.L_102:
        /*0268*/ 	.word	index@(_Z18pow_forward_kernelPKffPfm)
        /*026c*/ 	.word	0x00000000


	//----- nvinfo : EIATTR_MIN_STACK_SIZE
	.align		4
.L_103:
        /*0270*/ 	.byte	0x04, 0x12
        /*0272*/ 	.short	(.L_105 - .L_104)
	.align		4
.L_104:
        /*0274*/ 	.word	index@(_Z21transpose_2013_kernelmmmmmPKfPff)
        /*0278*/ 	.word	0x00000000


	//----- nvinfo : EIATTR_MIN_STACK_SIZE
	.align		4
.L_105:
        /*027c*/ 	.byte	0x04, 0x12
        /*027e*/ 	.short	(.L_107 - .L_106)
	.align		4
.L_106:
        /*0280*/ 	.word	index@(_Z21transpose_1203_kernelmmmmmPKfPff)
        /*0284*/ 	.word	0x00000000


	//----- nvinfo : EIATTR_MIN_STACK_SIZE
	.align		4
.L_107:
        /*0288*/ 	.byte	0x04, 0x12
        /*028a*/ 	.short	(.L_109 - .L_108)
	.align		4
.L_108:
        /*028c*/ 	.word	index@(_Z28mask_future_times_add_kernelPfPKfS1_fmm)
        /*0290*/ 	.word	0x00000000


	//----- nvinfo : EIATTR_MIN_STACK_SIZE
	.align		4
.L_109:
        /*0294*/ 	.byte	0x04, 0x12
        /*0296*/ 	.short	(.L_111 - .L_110)
	.align		4
.L_110:
        /*0298*/ 	.word	index@(_Z24mask_future_times_kernelPfPKffmm)
        /*029c*/ 	.word	0x00000000


	//----- nvinfo : EIATTR_MIN_STACK_SIZE
	.align		4
.L_111:
        /*02a0*/ 	.byte	0x04, 0x12
        /*02a2*/ 	.short	(.L_113 - .L_112)
	.align		4
.L_112:
        /*02a4*/ 	.word	index@(_Z35shift_QR_pos_uright_triangle_kernelPfmm)
        /*02a8*/ 	.word	0x00000000


	//----- nvinfo : EIATTR_MIN_STACK_SIZE
	.align		4
.L_113:
        /*02ac*/ 	.byte	0x04, 0x12
        /*02ae*/ 	.short	(.L_115 - .L_114)
	.align		4
.L_114:
        /*02b0*/ 	.word	index@(_Z34shift_QR_pos_lleft_triangle_kernelPfmm)
        /*02b4*/ 	.word	0x00000000


	//----- nvinfo : EIATTR_MIN_STACK_SIZE
	.align		4
.L_115:
        /*02b8*/ 	.byte	0x04, 0x12
        /*02ba*/ 	.short	(.L_117 - .L_116)
	.align		4
.L_116:
        /*02bc*/ 	.word	index@(_Z39mat_mul_contract_inner_outer_f16_kernelmmmmP7__half2PKS_S2_f)
        /*02c0*/ 	.word	0x00000000


	//----- nvinfo : EIATTR_MIN_STACK_SIZE
	.align		4
.L_117:
        /*02c4*/ 	.byte	0x04, 0x12
        /*02c6*/ 	.short	(.L_119 - .L_118)
	.align		4
.L_118:
        /*02c8*/ 	.word	index@(_Z35mat_mul_contract_inner_outer_kernelmmmmPfPKfS1_f)
        /*02cc*/ 	.word	0x00000000


	//----- nvinfo : EIATTR_MIN_STACK_SIZE
	.align		4
.L_119:
        /*02d0*/ 	.byte	0x04, 0x12
        /*02d2*/ 	.short	(.L_121 - .L_120)
	.align		4
.L_120:
        /*02d4*/ 	.word	index@(_Z32broadcast_across_all_vals_kernelPKfPfm)
        /*02d8*/ 	.word	0x00000000


	//----- nvinfo : EIATTR_MIN_STACK_SIZE
	.align		4
.L_121:
        /*02dc*/ 	.byte	0x04, 0x12
        /*02de*/ 	.short	(.L_123 - .L_122)
	.align		4
.L_122:
        /*02e0*/ 	.word	index@(_Z32broadcast_across_img_vals_kernelPKfPfmm)
        /*02e4*/ 	.word	0x00000000
.L_123:


//--------------------- .nv.compat                --------------------------
	.section	.nv.compat,"",@"SHT_CUDA_COMPAT_INFO"
	.align	4
        /*0000*/ 	.byte	0x02, 0x09, 0x00, 0x00, 0x02, 0x02, 0x01, 0x00, 0x02, 0x05, 0x05, 0x00, 0x03, 0x07, 0x01, 0x01
        /*0010*/ 	.byte	0x02, 0x03, 0x00, 0x00, 0x02, 0x06, 0x01, 0x00, 0x04, 0x0b, 0x08, 0x00, 0x01, 0x00, 0x00, 0x00
        /*0020*/ 	.byte	0x00, 0x00, 0x00, 0x00


//--------------------- .nv.info._Z22adam_update_f16_kernelffffPK6__halfPfS2_PS_m --------------------------
	.section	.nv.info._Z22adam_update_f16_kernelffffPK6__halfPfS2_PS_m,"",@"SHT_CUDA_INFO"
	.sectionflags	@""
	.align	4


	//----- nvinfo : EIATTR_CUDA_API_VERSION
	.align		4
        /*0000*/ 	.byte	0x04, 0x37
        /*0002*/ 	.short	(.L_125 - .L_124)
.L_124:
        /*0004*/ 	.word	0x00000082


	//----- nvinfo : EIATTR_KPARAM_INFO
	.align		4
.L_125:
        /*0008*/ 	.byte	0x04, 0x17
        /*000a*/ 	.short	(.L_127 - .L_126)
.L_126:
        /*000c*/ 	.word	0x00000000
        /*0010*/ 	.short	0x0008
        /*0012*/ 	.short	0x0030
        /*0014*/ 	.byte	0x00, 0xf0, 0x21, 0x00


	//----- nvinfo : EIATTR_KPARAM_INFO
	.align		4
.L_127:
        /*0018*/ 	.byte	0x04, 0x17
        /*001a*/ 	.short	(.L_129 - .L_128)
.L_128:
        /*001c*/ 	.word	0x00000000
        /*0020*/ 	.short	0x0007
        /*0022*/ 	.short	0x0028
        /*0024*/ 	.byte	0x00, 0xf5, 0x21, 0x00


	//----- nvinfo : EIATTR_KPARAM_INFO
	.align		4
.L_129:
        /*0028*/ 	.byte	0x04, 0x17
        /*002a*/ 	.short	(.L_131 - .L_130)
.L_130:
        /*002c*/ 	.word	0x00000000
        /*0030*/ 	.short	0x0006
        /*0032*/ 	.short	0x0020
        /*0034*/ 	.byte	0x00, 0xf5, 0x21, 0x00


	//----- nvinfo : EIATTR_KPARAM_INFO
	.align		4
.L_131:
        /*0038*/ 	.byte	0x04, 0x17
        /*003a*/ 	.short	(.L_133 - .L_132)
.L_132:
        /*003c*/ 	.word	0x00000000
        /*0040*/ 	.short	0x0005
        /*0042*/ 	.short	0x0018
        /*0044*/ 	.byte	0x00, 0xf5, 0x21, 0x00


	//----- nvinfo : EIATTR_KPARAM_INFO
	.align		4
.L_133:
        /*0048*/ 	.byte	0x04, 0x17
        /*004a*/ 	.short	(.L_135 - .L_134)
.L_134:
        /*004c*/ 	.word	0x00000000
        /*0050*/ 	.short	0x0004
        /*0052*/ 	.short	0x0010
        /*0054*/ 	.byte	0x00, 0xf5, 0x21, 0x00


	//----- nvinfo : EIATTR_KPARAM_INFO
	.align		4
.L_135:
        /*0058*/ 	.byte	0x04, 0x17
        /*005a*/ 	.short	(.L_137 - .L_136)
.L_136:
        /*005c*/ 	.word	0x00000000
        /*0060*/ 	.short	0x0003
        /*0062*/ 	.short	0x000c
        /*0064*/ 	.byte	0x00, 0xf0, 0x11, 0x00


	//----- nvinfo : EIATTR_KPARAM_INFO
	.align		4
.L_137:
        /*0068*/ 	.byte	0x04, 0x17
        /*006a*/ 	.short	(.L_139 - .L_138)
.L_138:
        /*006c*/ 	.word	0x00000000
        /*0070*/ 	.short	0x0002
        /*0072*/ 	.short	0x0008
        /*0074*/ 	.byte	0x00, 0xf0, 0x11, 0x00


	//----- nvinfo : EIATTR_KPARAM_INFO
	.align		4
.L_139:
        /*0078*/ 	.byte	0x04, 0x17
        /*007a*/ 	.short	(.L_141 - .L_140)
.L_140:
        /*007c*/ 	.word	0x00000000
        /*0080*/ 	.short	0x0001
        /*0082*/ 	.short	0x0004
        /*0084*/ 	.byte	0x00, 0xf0, 0x11, 0x00


	//----- nvinfo : EIATTR_KPARAM_INFO
	.align		4
.L_141:
        /*0088*/ 	.byte	0x04, 0x17
        /*008a*/ 	.short	(.L_143 - .L_142)
.L_142:
        /*008c*/ 	.word	0x00000000
        /*0090*/ 	.short	0x0000
        /*0092*/ 	.short	0x0000
        /*0094*/ 	.byte	0x00, 0xf0, 0x11, 0x00


	//----- nvinfo : EIATTR_SPARSE_MMA_MASK
	.align		4
.L_143:
        /*0098*/ 	.byte	0x03, 0x50
        /*009a*/ 	.short	0x0000


	//----- nvinfo : EIATTR_MAXREG_COUNT
	.align		4
        /*009c*/ 	.byte	0x03, 0x1b
        /*009e*/ 	.short	0x00ff


	//----- nvinfo : EIATTR_MERCURY_ISA_VERSION
	.align		4
        /*00a0*/ 	.byte	0x03, 0x5f
        /*00a2*/ 	.short	0x0101


	//----- nvinfo : EIATTR_VRC_CTA_INIT_COUNT
	.align		4
        /*00a4*/ 	.byte	0x02, 0x4a
	.zero		1
	.zero		1


	//----- nvinfo : EIATTR_EXIT_INSTR_OFFSETS
	.align		4
        /*00a8*/ 	.byte	0x04, 0x1c
        /*00aa*/ 	.short	(.L_145 - .L_144)


	//   ....[0]....
.L_144:
        /*00ac*/ 	.word	0x00000010


	//----- nvinfo : EIATTR_CBANK_PARAM_SIZE
	.align		4
.L_145:
        /*00b0*/ 	.byte	0x03, 0x19
        /*00b2*/ 	.short	0x0038


	//----- nvinfo : EIATTR_PARAM_CBANK
	.align		4
        /*00b4*/ 	.byte	0x04, 0x0a
        /*00b6*/ 	.short	(.L_147 - .L_146)
	.align		4
.L_146:
        /*00b8*/ 	.word	index@(.nv.constant0._Z22adam_update_f16_kernelffffPK6__halfPfS2_PS_m)
        /*00bc*/ 	.short	0x0380
        /*00be*/ 	.short	0x0038


	//----- nvinfo : EIATTR_SW_WAR
	.align		4
.L_147:
        /*00c0*/ 	.byte	0x04, 0x36
        /*00c2*/ 	.short	(.L_149 - .L_148)
.L_148:
        /*00c4*/ 	.word	0x00000008
.L_149:


//--------------------- .nv.info._Z18adam_update_kernelffffPKfPfS1_S1_m --------------------------
	.section	.nv.info._Z18adam_update_kernelffffPKfPfS1_S1_m,"",@"SHT_CUDA_INFO"
	.sectionflags	@""
	.align	4


	//----- nvinfo : EIATTR_CUDA_API_VERSION
	.align		4
        /*0000*/ 	.byte	0x04, 0x37
        /*0002*/ 	.short	(.L_151 - .L_150)
.L_150:
        /*0004*/ 	.word	0x00000082


	//----- nvinfo : EIATTR_KPARAM_INFO
	.align		4
.L_151:
        /*0008*/ 	.byte	0x04, 0x17
        /*000a*/ 	.short	(.L_153 - .L_152)
.L_152:
        /*000c*/ 	.word	0x00000000
        /*0010*/ 	.short	0x0008
        /*0012*/ 	.short	0x0030
        /*0014*/ 	.byte	0x00, 0xf0, 0x21, 0x00


	//----- nvinfo : EIATTR_KPARAM_INFO
	.align		4
.L_153:
        /*0018*/ 	.byte	0x04, 0x17
        /*001a*/ 	.short	(.L_155 - .L_154)
.L_154:
        /*001c*/ 	.word	0x00000000
        /*0020*/ 	.short	0x0007
        /*0022*/ 	.short	0x0028
        /*0024*/ 	.byte	0x00, 0xf5, 0x21, 0x00


	//----- nvinfo : EIATTR_KPARAM_INFO
	.align		4
.L_155:
        /*0028*/ 	.byte	0x04, 0x17
        /*002a*/ 	.short	(.L_157 - .L_156)
.L_156:
        /*002c*/ 	.word	0x00000000
        /*0030*/ 	.short	0x0006
        /*0032*/ 	.short	0x0020
        /*0034*/ 	.byte	0x00, 0xf5, 0x21, 0x00


	//----- nvinfo : EIATTR_KPARAM_INFO
	.align		4
.L_157:
        /*0038*/ 	.byte	0x04, 0x17
        /*003a*/ 	.short	(.L_159 - .L_158)
.L_158:
        /*003c*/ 	.word	0x00000000
        /*0040*/ 	.short	0x0005
        /*0042*/ 	.short	0x0018
        /*0044*/ 	.byte	0x00, 0xf5, 0x21, 0x00


	//----- nvinfo : EIATTR_KPARAM_INFO
	.align		4
.L_159:
        /*0048*/ 	.byte	0x04, 0x17
        /*004a*/ 	.short	(.L_161 - .L_160)
.L_160:
        /*004c*/ 	.word	0x00000000
        /*0050*/ 	.short	0x0004
        /*0052*/ 	.short	0x0010
        /*0054*/ 	.byte	0x00, 0xf5, 0x21, 0x00


	//----- nvinfo : EIATTR_KPARAM_INFO
	.align		4
.L_161:
        /*0058*/ 	.byte	0x04, 0x17
        /*005a*/ 	.short	(.L_163 - .L_162)
.L_162:
        /*005c*/ 	.word	0x00000000
        /*0060*/ 	.short	0x0003
        /*0062*/ 	.short	0x000c
        /*0064*/ 	.byte	0x00, 0xf0, 0x11, 0x00


	//----- nvinfo : EIATTR_KPARAM_INFO
	.align		4
.L_163:
        /*0068*/ 	.byte	0x04, 0x17
        /*006a*/ 	.short	(.L_165 - .L_164)
.L_164:
        /*006c*/ 	.word	0x00000000
        /*0070*/ 	.short	0x0002
        /*0072*/ 	.short	0x0008
        /*0074*/ 	.byte	0x00, 0xf0, 0x11, 0x00


	//----- nvinfo : EIATTR_KPARAM_INFO
	.align		4
.L_165:
        /*0078*/ 	.byte	0x04, 0x17
        /*007a*/ 	.short	(.L_167 - .L_166)
.L_166:
        /*007c*/ 	.word	0x00000000
        /*0080*/ 	.short	0x0001
        /*0082*/ 	.short	0x0004
        /*0084*/ 	.byte	0x00, 0xf0, 0x11, 0x00


	//----- nvinfo : EIATTR_KPARAM_INFO
	.align		4
.L_167:
        /*0088*/ 	.byte	0x04, 0x17
        /*008a*/ 	.short	(.L_169 - .L_168)
.L_168:
        /*008c*/ 	.word	0x00000000
        /*0090*/ 	.short	0x0000
        /*0092*/ 	.short	0x0000
        /*0094*/ 	.byte	0x00, 0xf0, 0x11, 0x00


	//----- nvinfo : EIATTR_SPARSE_MMA_MASK
	.align		4
.L_169:
        /*0098*/ 	.byte	0x03, 0x50
        /*009a*/ 	.short	0x0000


	//----- nvinfo : EIATTR_MAXREG_COUNT
	.align		4
        /*009c*/ 	.byte	0x03, 0x1b
        /*009e*/ 	.short	0x00ff


	//----- nvinfo : EIATTR_MERCURY_ISA_VERSION
	.align		4
        /*00a0*/ 	.byte	0x03, 0x5f
        /*00a2*/ 	.short	0x0101


	//----- nvinfo : EIATTR_VRC_CTA_INIT_COUNT
	.align		4
        /*00a4*/ 	.byte	0x02, 0x4a
	.zero		1
	.zero		1


	//----- nvinfo : EIATTR_EXIT_INSTR_OFFSETS
	.align		4
        /*00a8*/ 	.byte	0x04, 0x1c
        /*00aa*/ 	.short	(.L_171 - .L_170)


	//   ....[0]....
.L_170:
        /*00ac*/ 	.word	0x00000090


	//   ....[1]....
        /*00b0*/ 	.word	0x00000490


	//----- nvinfo : EIATTR_CRS_STACK_SIZE
	.align		4
.L_171:
        /*00b4*/ 	.byte	0x04, 0x1e
        /*00b6*/ 	.short	(.L_173 - .L_172)
.L_172:
        /*00b8*/ 	.word	0x00000000


	//----- nvinfo : EIATTR_CBANK_PARAM_SIZE
	.align		4
.L_173:
        /*00bc*/ 	.byte	0x03, 0x19
        /*00be*/ 	.short	0x0038


	//----- nvinfo : EIATTR_PARAM_CBANK
	.align		4
        /*00c0*/ 	.byte	0x04, 0x0a
        /*00c2*/ 	.short	(.L_175 - .L_174)
	.align		4
.L_174:
        /*00c4*/ 	.word	index@(.nv.constant0._Z18adam_update_kernelffffPKfPfS1_S1_m)
        /*00c8*/ 	.short	0x0380
        /*00ca*/ 	.short	0x0038


	//----- nvinfo : EIATTR_SW_WAR
	.align		4
.L_175:
        /*00cc*/ 	.byte	0x04, 0x36
        /*00ce*/ 	.short	(.L_177 - .L_176)
.L_176:
        /*00d0*/ 	.word	0x00000008
.L_177:


//--------------------- .nv.info._Z17rms_update_kernelfffPKfPfS1_m --------------------------
	.section	.nv.info._Z17rms_update_kernelfffPKfPfS1_m,"",@"SHT_CUDA_INFO"
	.sectionflags	@""
	.align	4


	//----- nvinfo : EIATTR_CUDA_API_VERSION
	.align		4
        /*0000*/ 	.byte	0x04, 0x37
        /*0002*/ 	.short	(.L_179 - .L_178)
.L_178:
        /*0004*/ 	.word	0x00000082


	//----- nvinfo : EIATTR_KPARAM_INFO
	.align		4
.L_179:
        /*0008*/ 	.byte	0x04, 0x17
        /*000a*/ 	.short	(.L_181 - .L_180)
.L_180:
        /*000c*/ 	.word	0x00000000
        /*0010*/ 	.short	0x0006
        /*0012*/ 	.short	0x0028
        /*0014*/ 	.byte	0x00, 0xf0, 0x21, 0x00


	//----- nvinfo : EIATTR_KPARAM_INFO
	.align		4
.L_181:
        /*0018*/ 	.byte	0x04, 0x17
        /*001a*/ 	.short	(.L_183 - .L_182)
.L_182:
        /*001c*/ 	.word	0x00000000
        /*0020*/ 	.short	0x0005
        /*0022*/ 	.short	0x0020
        /*0024*/ 	.byte	0x00, 0xf5, 0x21, 0x00


	//----- nvinfo : EIATTR_KPARAM_INFO
	.align		4
.L_183:
        /*0028*/ 	.byte	0x04, 0x17
        /*002a*/ 	.short	(.L_185 - .L_184)
.L_184:
        /*002c*/ 	.word	0x00000000
        /*0030*/ 	.short	0x0004
        /*0032*/ 	.short	0x0018
        /*0034*/ 	.byte	0x00, 0xf5, 0x21, 0x00


	//----- nvinfo : EIATTR_KPARAM_INFO
	.align		4
.L_185:
        /*0038*/ 	.byte	0x04, 0x17
        /*003a*/ 	.short	(.L_187 - .L_186)
.L_186:
        /*003c*/ 	.word	0x00000000
        /*0040*/ 	.short	0x0003
        /*0042*/ 	.short	0x0010
        /*0044*/ 	.byte	0x00, 0xf5, 0x21, 0x00


	//----- nvinfo : EIATTR_KPARAM_INFO
	.align		4
.L_187:
        /*0048*/ 	.byte	0x04, 0x17
        /*004a*/ 	.short	(.L_189 - .L_188)
.L_188:
        /*004c*/ 	.word	0x00000000
        /*0050*/ 	.short	0x0002
        /*0052*/ 	.short	0x0008
        /*0054*/ 	.byte	0x00, 0xf0, 0x11, 0x00


	//----- nvinfo : EIATTR_KPARAM_INFO
	.align		4
.L_189:
        /*0058*/ 	.byte	0x04, 0x17
        /*005a*/ 	.short	(.L_191 - .L_190)
.L_190:
        /*005c*/ 	.word	0x00000000
        /*0060*/ 	.short	0x0001
        /*0062*/ 	.short	0x0004
        /*0064*/ 	.byte	0x00, 0xf0, 0x11, 0x00


	//----- nvinfo : EIATTR_KPARAM_INFO
	.align		4
.L_191:
        /*0068*/ 	.byte	0x04, 0x17
        /*006a*/ 	.short	(.L_193 - .L_192)
.L_192:
        /*006c*/ 	.word	0x00000000
        /*0070*/ 	.short	0x0000
        /*0072*/ 	.short	0x0000
        /*0074*/ 	.byte	0x00, 0xf0, 0x11, 0x00


	//----- nvinfo : EIATTR_SPARSE_MMA_MASK
	.align		4
.L_193:
        /*0078*/ 	.byte	0x03, 0x50
        /*007a*/ 	.short	0x0000


	//----- nvinfo : EIATTR_MAXREG_COUNT
	.align		4
        /*007c*/ 	.byte	0x03, 0x1b
        /*007e*/ 	.short	0x00ff


	//----- nvinfo : EIATTR_MERCURY_ISA_VERSION
	.align		4
        /*0080*/ 	.byte	0x03, 0x5f
        /*0082*/ 	.short	0x0101


	//----- nvinfo : EIATTR_VRC_CTA_INIT_COUNT
	.align		4
        /*0084*/ 	.byte	0x02, 0x4a
	.zero		1
	.zero		1


	//----- nvinfo : EIATTR_EXIT_INSTR_OFFSETS
	.align		4
        /*0088*/ 	.byte	0x04, 0x1c
        /*008a*/ 	.short	(.L_195 - .L_194)


	//   ....[0]....
.L_194:
        /*008c*/ 	.word	0x00000090


	//   ....[1]....
        /*0090*/ 	.word	0x00000430


	//----- nvinfo : EIATTR_CRS_STACK_SIZE
	.align		4
.L_195:
        /*0094*/ 	.byte	0x04, 0x1e
        /*0096*/ 	.short	(.L_197 - .L_196)
.L_196:
        /*0098*/ 	.word	0x00000000


	//----- nvinfo : EIATTR_CBANK_PARAM_SIZE
	.align		4
.L_197:
        /*009c*/ 	.byte	0x03, 0x19
        /*009e*/ 	.short	0x0030


	//----- nvinfo : EIATTR_PARAM_CBANK
	.align		4
        /*00a0*/ 	.byte	0x04, 0x0a
        /*00a2*/ 	.short	(.L_199 - .L_198)
	.align		4
.L_198:
        /*00a4*/ 	.word	index@(.nv.constant0._Z17rms_update_kernelfffPKfPfS1_m)
        /*00a8*/ 	.short	0x0380
        /*00aa*/ 	.short	0x0030


	//----- nvinfo : EIATTR_SW_WAR
	.align		4
.L_199:
        /*00ac*/ 	.byte	0x04, 0x36
        /*00ae*/ 	.short	(.L_201 - .L_200)
.L_200:
        /*00b0*/ 	.word	0x00000008
.L_201:


//--------------------- .nv.info._Z20dbias_plus_dy_kernelPfPKfmm --------------------------
	.section	.nv.info._Z20dbias_plus_dy_kernelPfPKfmm,"",@"SHT_CUDA_INFO"
	.sectionflags	@""
	.align	4


	//----- nvinfo : EIATTR_CUDA_API_VERSION
	.align		4
        /*0000*/ 	.byte	0x04, 0x37
        /*0002*/ 	.short	(.L_203 - .L_202)
.L_202:
        /*0004*/ 	.word	0x00000082


	//----- nvinfo : EIATTR_KPARAM_INFO
	.align		4
.L_203:
        /*0008*/ 	.byte	0x04, 0x17
        /*000a*/ 	.short	(.L_205 - .L_204)
.L_204:
        /*000c*/ 	.word	0x00000000
        /*0010*/ 	.short	0x0003
        /*0012*/ 	.short	0x0018
        /*0014*/ 	.byte	0x00, 0xf0, 0x21, 0x00


	//----- nvinfo : EIATTR_KPARAM_INFO
	.align		4
.L_205:
        /*0018*/ 	.byte	0x04, 0x17
        /*001a*/ 	.short	(.L_207 - .L_206)
.L_206:
        /*001c*/ 	.word	0x00000000
        /*0020*/ 	.short	0x0002
        /*0022*/ 	.short	0x0010
        /*0024*/ 	.byte	0x00, 0xf0, 0x21, 0x00


	//----- nvinfo : EIATTR_KPARAM_INFO
	.align		4
.L_207:
        /*0028*/ 	.byte	0x04, 0x17
        /*002a*/ 	.short	(.L_209 - .L_208)
.L_208:
        /*002c*/ 	.word	0x00000000
        /*0030*/ 	.short	0x0001
        /*0032*/ 	.short	0x0008
        /*0034*/ 	.byte	0x00, 0xf5, 0x21, 0x00


	//----- nvinfo : EIATTR_KPARAM_INFO
	.align		4
.L_209:
        /*0038*/ 	.byte	0x04, 0x17
        /*003a*/ 	.short	(.L_211 - .L_210)
.L_210:
        /*003c*/ 	.word	0x00000000
        /*0040*/ 	.short	0x0000
        /*0042*/ 	.short	0x0000
        /*0044*/ 	.byte	0x00, 0xf5, 0x21, 0x00


	//----- nvinfo : EIATTR_SPARSE_MMA_MASK
	.align		4
.L_211:
        /*0048*/ 	.byte	0x03, 0x50
        /*004a*/ 	.short	0x0000


	//----- nvinfo : EIATTR_MAXREG_COUNT
	.align		4
        /*004c*/ 	.byte	0x03, 0x1b
        /*004e*/ 	.short	0x00ff


	//----- nvinfo : EIATTR_MERCURY_ISA_VERSION
	.align		4
        /*0050*/ 	.byte	0x03, 0x5f
        /*0052*/ 	.short	0x0101


	//----- nvinfo : EIATTR_VRC_CTA_INIT_COUNT
	.align		4
        /*0054*/ 	.byte	0x02, 0x4a
	.zero		1
	.zero		1


	//----- nvinfo : EIATTR_EXIT_INSTR_OFFSETS
	.align		4
        /*0058*/ 	.byte	0x04, 0x1c
        /*005a*/ 	.short	(.L_213 - .L_212)


	//   ....[0]....
.L_212:
        /*005c*/ 	.word	0x00000090


	//   ....[1]....
        /*0060*/ 	.word	0x00000ef0


	//----- nvinfo : EIATTR_CBANK_PARAM_SIZE
	.align		4
.L_213:
        /*0064*/ 	.byte	0x03, 0x19
        /*0066*/ 	.short	0x0020


	//----- nvinfo : EIATTR_PARAM_CBANK
	.align		4
        /*0068*/ 	.byte	0x04, 0x0a
        /*006a*/ 	.short	(.L_215 - .L_214)
	.align		4
.L_214:
        /*006c*/ 	.word	index@(.nv.constant0._Z20dbias_plus_dy_kernelPfPKfmm)
        /*0070*/ 	.short	0x0380
        /*0072*/ 	.short	0x0020


	//----- nvinfo : EIATTR_SW_WAR
	.align		4
.L_215:
        /*0074*/ 	.byte	0x04, 0x36
        /*0076*/ 	.short	(.L_217 - .L_216)
.L_216:
        /*0078*/ 	.word	0x00000008
.L_217:


//--------------------- .nv.info._Z19pow_backward_kernelPKffS0_Pfm --------------------------
	.section	.nv.info._Z19pow_backward_kernelPKffS0_Pfm,"",@"SHT_CUDA_INFO"
	.sectionflags	@""
	.align	4


	//----- nvinfo : EIATTR_CUDA_API_VERSION
	.align		4
        /*0000*/ 	.byte	0x04, 0x37
        /*0002*/ 	.short	(.L_219 - .L_218)
.L_218:
        /*0004*/ 	.word	0x00000082


	//----- nvinfo : EIATTR_KPARAM_INFO
	.align		4
.L_219:
        /*0008*/ 	.byte	0x04, 0x17
        /*000a*/ 	.short	(.L_221 - .L_220)
.L_220:
        /*000c*/ 	.word	0x00000000
        /*0010*/ 	.short	0x0004
        /*0012*/ 	.short	0x0020
        /*0014*/ 	.byte	0x00, 0xf0, 0x21, 0x00


	//----- nvinfo : EIATTR_KPARAM_INFO
	.align		4
.L_221:
        /*0018*/ 	.byte	0x04, 0x17
        /*001a*/ 	.short	(.L_223 - .L_222)
.L_222:
        /*001c*/ 	.word	0x00000000
        /*0020*/ 	.short	0x0003
        /*0022*/ 	.short	0x0018
        /*0024*/ 	.byte	0x00, 0xf5, 0x21, 0x00


	//----- nvinfo : EIATTR_KPARAM_INFO
	.align		4
.L_223:
        /*0028*/ 	.byte	0x04, 0x17
        /*002a*/ 	.short	(.L_225 - .L_224)
.L_224:
        /*002c*/ 	.word	0x00000000
        /*0030*/ 	.short	0x0002
        /*0032*/ 	.short	0x0010
        /*0034*/ 	.byte	0x00, 0xf5, 0x21, 0x00


	//----- nvinfo : EIATTR_KPARAM_INFO
	.align		4
.L_225:
        /*0038*/ 	.byte	0x04, 0x17
        /*003a*/ 	.short	(.L_227 - .L_226)
.L_226:
        /*003c*/ 	.word	0x00000000
        /*0040*/ 	.short	0x0001
        /*0042*/ 	.short	0x0008
        /*0044*/ 	.byte	0x00, 0xf0, 0x11, 0x00


	//----- nvinfo : EIATTR_KPARAM_INFO
	.align		4
.L_227:
        /*0048*/ 	.byte	0x04, 0x17
        /*004a*/ 	.short	(.L_229 - .L_228)
.L_228:
        /*004c*/ 	.word	0x00000000
        /*0050*/ 	.short	0x0000
        /*0052*/ 	.short	0x0000
        /*0054*/ 	.byte	0x00, 0xf5, 0x21, 0x00


	//----- nvinfo : EIATTR_SPARSE_MMA_MASK
	.align		4
.L_229:
        /*0058*/ 	.byte	0x03, 0x50
        /*005a*/ 	.short	0x0000


	//----- nvinfo : EIATTR_MAXREG_COUNT
	.align		4
        /*005c*/ 	.byte	0x03, 0x1b
        /*005e*/ 	.short	0x00ff


	//----- nvinfo : EIATTR_MERCURY_ISA_VERSION
	.align		4
        /*0060*/ 	.byte	0x03, 0x5f
        /*0062*/ 	.short	0x0101


	//----- nvinfo : EIATTR_VRC_CTA_INIT_COUNT
	.align		4
        /*0064*/ 	.byte	0x02, 0x4a
	.zero		1
	.zero		1


	//----- nvinfo : EIATTR_EXIT_INSTR_OFFSETS
	.align		4
        /*0068*/ 	.byte	0x04, 0x1c
        /*006a*/ 	.short	(.L_231 - .L_230)


	//   ....[0]....
.L_230:
        /*006c*/ 	.word	0x00000090


	//   ....[1]....
        /*0070*/ 	.word	0x000012e0


	//----- nvinfo : EIATTR_CRS_STACK_SIZE
	.align		4
.L_231:
        /*0074*/ 	.byte	0x04, 0x1e
        /*0076*/ 	.short	(.L_233 - .L_232)
.L_232:
        /*0078*/ 	.word	0x00000000


	//----- nvinfo : EIATTR_CBANK_PARAM_SIZE
	.align		4
.L_233:
        /*007c*/ 	.byte	0x03, 0x19
        /*007e*/ 	.short	0x0028


	//----- nvinfo : EIATTR_PARAM_CBANK
	.align		4
        /*0080*/ 	.byte	0x04, 0x0a
        /*0082*/ 	.short	(.L_235 - .L_234)
	.align		4
.L_234:
        /*0084*/ 	.word	index@(.nv.constant0._Z19pow_backward_kernelPKffS0_Pfm)
        /*0088*/ 	.short	0x0380
        /*008a*/ 	.short	0x0028


	//----- nvinfo : EIATTR_SW_WAR
	.align		4
.L_235:
        /*008c*/ 	.byte	0x04, 0x36
        /*008e*/ 	.short	(.L_237 - .L_236)
.L_236:
        /*0090*/ 	.word	0x00000008
.L_237:


//--------------------- .nv.info._Z18pow_forward_kernelPKffPfm --------------------------
	.section	.nv.info._Z18pow_forward_kernelPKffPfm,"",@"SHT_CUDA_INFO"
	.sectionflags	@""
	.align	4


	//----- nvinfo : EIATTR_CUDA_API_VERSION
	.align		4
        /*0000*/ 	.byte	0x04, 0x37
        /*0002*/ 	.short	(.L_239 - .L_238)
.L_238:
        /*0004*/ 	.word	0x00000082


	//----- nvinfo : EIATTR_KPARAM_INFO
	.align		4
.L_239:
        /*0008*/ 	.byte	0x04, 0x17
        /*000a*/ 	.short	(.L_241 - .L_240)
.L_240:
        /*000c*/ 	.word	0x00000000
        /*0010*/ 	.short	0x0003
        /*0012*/ 	.short	0x0018
        /*0014*/ 	.byte	0x00, 0xf0, 0x21, 0x00


	//----- nvinfo : EIATTR_KPARAM_INFO
	.align		4
.L_241:
        /*0018*/ 	.byte	0x04, 0x17
        /*001a*/ 	.short	(.L_243 - .L_242)
.L_242:
        /*001c*/ 	.word	0x00000000
        /*0020*/ 	.short	0x0002
        /*0022*/ 	.short	0x0010
        /*0024*/ 	.byte	0x00, 0xf5, 0x21, 0x00


	//----- nvinfo : EIATTR_KPARAM_INFO
	.align		4
.L_243:
        /*0028*/ 	.byte	0x04, 0x17
        /*002a*/ 	.short	(.L_245 - .L_244)
.L_244:
        /*002c*/ 	.word	0x00000000
        /*0030*/ 	.short	0x0001
        /*0032*/ 	.short	0x0008
        /*0034*/ 	.byte	0x00, 0xf0, 0x11, 0x00


	//----- nvinfo : EIATTR_KPARAM_INFO
	.align		4
.L_245:
        /*0038*/ 	.byte	0x04, 0x17
        /*003a*/ 	.short	(.L_247 - .L_246)
.L_246:
        /*003c*/ 	.word	0x00000000
        /*0040*/ 	.short	0x0000
        /*0042*/ 	.short	0x0000
        /*0044*/ 	.byte	0x00, 0xf5, 0x21, 0x00


	//----- nvinfo : EIATTR_SPARSE_MMA_MASK
	.align		4
.L_247:
        /*0048*/ 	.byte	0x03, 0x50
        /*004a*/ 	.short	0x0000


	//----- nvinfo : EIATTR_MAXREG_COUNT
	.align		4
        /*004c*/ 	.byte	0x03, 0x1b
        /*004e*/ 	.short	0x00ff


	//----- nvinfo : EIATTR_MERCURY_ISA_VERSION
	.align		4
        /*0050*/ 	.byte	0x03, 0x5f
        /*0052*/ 	.short	0x0101


	//----- nvinfo : EIATTR_VRC_CTA_INIT_COUNT
	.align		4
        /*0054*/ 	.byte	0x02, 0x4a
	.zero		1
	.zero		1


	//----- nvinfo : EIATTR_EXIT_INSTR_OFFSETS
	.align		4
        /*0058*/ 	.byte	0x04, 0x1c
        /*005a*/ 	.short	(.L_249 - .L_248)


	//   ....[0]....
.L_248:
        /*005c*/ 	.word	0x00000090


	//   ....[1]....
        /*0060*/ 	.word	0x00000750


	//   ....[2]....
        /*0064*/ 	.word	0x00000da0


	//----- nvinfo : EIATTR_CRS_STACK_SIZE
	.align		4
.L_249:
        /*0068*/ 	.byte	0x04, 0x1e
        /*006a*/ 	.short	(.L_251 - .L_250)
.L_250:
        /*006c*/ 	.word	0x00000000


	//----- nvinfo : EIATTR_CBANK_PARAM_SIZE
	.align		4
.L_251:
        /*0070*/ 	.byte	0x03, 0x19
        /*0072*/ 	.short	0x0020


	//----- nvinfo : EIATTR_PARAM_CBANK
	.align		4
        /*0074*/ 	.byte	0x04, 0x0a
        /*0076*/ 	.short	(.L_253 - .L_252)
	.align		4
.L_252:
        /*0078*/ 	.word	index@(.nv.constant0._Z18pow_forward_kernelPKffPfm)
        /*007c*/ 	.short	0x0380
        /*007e*/ 	.short	0x0020


	//----- nvinfo : EIATTR_SW_WAR
	.align		4
.L_253:
        /*0080*/ 	.byte	0x04, 0x36
        /*0082*/ 	.short	(.L_255 - .L_254)
.L_254:
        /*0084*/ 	.word	0x00000008
.L_255:


//--------------------- .nv.info._Z21transpose_2013_kernelmmmmmPKfPff --------------------------
	.section	.nv.info._Z21transpose_2013_kernelmmmmmPKfPff,"",@"SHT_CUDA_INFO"
	.sectionflags	@""
	.align	4


	//----- nvinfo : EIATTR_CUDA_API_VERSION
	.align		4
        /*0000*/ 	.byte	0x04, 0x37
        /*0002*/ 	.short	(.L_257 - .L_256)
.L_256:
        /*0004*/ 	.word	0x00000082


	//----- nvinfo : EIATTR_KPARAM_INFO
	.align		4
.L_257:
        /*0008*/ 	.byte	0x04, 0x17
        /*000a*/ 	.short	(.L_259 - .L_258)
.L_258:
        /*000c*/ 	.word	0x00000000
        /*0010*/ 	.short	0x0007
        /*0012*/ 	.short	0x0038
        /*0014*/ 	.byte	0x00, 0xf0, 0x11, 0x00


	//----- nvinfo : EIATTR_KPARAM_INFO
	.align		4
.L_259:
        /*0018*/ 	.byte	0x04, 0x17
        /*001a*/ 	.short	(.L_261 - .L_260)
.L_260:
        /*001c*/ 	.word	0x00000000
        /*0020*/ 	.short	0x0006
        /*0022*/ 	.short	0x0030
        /*0024*/ 	.byte	0x00, 0xf5, 0x21, 0x00


	//----- nvinfo : EIATTR_KPARAM_INFO
	.align		4
.L_261:
        /*0028*/ 	.byte	0x04, 0x17
        /*002a*/ 	.short	(.L_263 - .L_262)
.L_262:
        /*002c*/ 	.word	0x00000000
        /*0030*/ 	.short	0x0005
        /*0032*/ 	.short	0x0028
        /*0034*/ 	.byte	0x00, 0xf5, 0x21, 0x00


	//----- nvinfo : EIATTR_KPARAM_INFO
	.align		4
.L_263:
        /*0038*/ 	.byte	0x04, 0x17
        /*003a*/ 	.short	(.L_265 - .L_264)
.L_264:
        /*003c*/ 	.word	0x00000000
        /*0040*/ 	.short	0x0004
        /*0042*/ 	.short	0x0020
        /*0044*/ 	.byte	0x00, 0xf0, 0x21, 0x00


	//----- nvinfo : EIATTR_KPARAM_INFO
	.align		4
.L_265:
        /*0048*/ 	.byte	0x04, 0x17
        /*004a*/ 	.short	(.L_267 - .L_266)
.L_266:
        /*004c*/ 	.word	0x00000000
        /*0050*/ 	.short	0x0003
        /*0052*/ 	.short	0x0018
        /*0054*/ 	.byte	0x00, 0xf0, 0x21, 0x00


	//----- nvinfo : EIATTR_KPARAM_INFO
	.align		4
.L_267:
        /*0058*/ 	.byte	0x04, 0x17
        /*005a*/ 	.short	(.L_269 - .L_268)
.L_268:
        /*005c*/ 	.word	0x00000000
        /*0060*/ 	.short	0x0002
        /*0062*/ 	.short	0x0010
        /*0064*/ 	.byte	0x00, 0xf0, 0x21, 0x00


	//----- nvinfo : EIATTR_KPARAM_INFO
	.align		4
.L_269:
        /*0068*/ 	.byte	0x04, 0x17
        /*006a*/ 	.short	(.L_271 - .L_270)
.L_270:
        /*006c*/ 	.word	0x00000000
        /*0070*/ 	.short	0x0001
        /*0072*/ 	.short	0x0008
        /*0074*/ 	.byte	0x00, 0xf0, 0x21, 0x00


	//----- nvinfo : EIATTR_KPARAM_INFO
	.align		4
.L_271:
        /*0078*/ 	.byte	0x04, 0x17
        /*007a*/ 	.short	(.L_273 - .L_272)
.L_272:
        /*007c*/ 	.word	0x00000000
        /*0080*/ 	.short	0x0000
        /*0082*/ 	.short	0x0000
        /*0084*/ 	.byte	0x00, 0xf0, 0x21, 0x00


	//----- nvinfo : EIATTR_SPARSE_MMA_MASK
	.align		4
.L_273:
        /*0088*/ 	.byte	0x03, 0x50
        /*008a*/ 	.short	0x0000


	//----- nvinfo : EIATTR_MAXREG_COUNT
	.align		4
        /*008c*/ 	.byte	0x03, 0x1b
        /*008e*/ 	.short	0x00ff


	//----- nvinfo : EIATTR_MERCURY_ISA_VERSION
	.align		4
        /*0090*/ 	.byte	0x03, 0x5f
        /*0092*/ 	.short	0x0101


	//----- nvinfo : EIATTR_VRC_CTA_INIT_COUNT
	.align		4
        /*0094*/ 	.byte	0x02, 0x4a
	.zero		1
	.zero		1


	//----- nvinfo : EIATTR_EXIT_INSTR_OFFSETS
	.align		4
        /*0098*/ 	.byte	0x04, 0x1c
        /*009a*/ 	.short	(.L_275 - .L_274)


	//   ....[0]....
.L_274:
        /*009c*/ 	.word	0x00000090


	//   ....[1]....
        /*00a0*/ 	.word	0x000009a0


	//   ....[2]....
        /*00a4*/ 	.word	0x00000a60


	//----- nvinfo : EIATTR_CRS_STACK_SIZE
	.align		4
.L_275:
        /*00a8*/ 	.byte	0x04, 0x1e
        /*00aa*/ 	.short	(.L_277 - .L_276)
.L_276:
        /*00ac*/ 	.word	0x00000000


	//----- nvinfo : EIATTR_CBANK_PARAM_SIZE
	.align		4
.L_277:
        /*00b0*/ 	.byte	0x03, 0x19
        /*00b2*/ 	.short	0x003c


	//----- nvinfo : EIATTR_PARAM_CBANK
	.align		4
        /*00b4*/ 	.byte	0x04, 0x0a
        /*00b6*/ 	.short	(.L_279 - .L_278)
	.align		4
.L_278:
        /*00b8*/ 	.word	index@(.nv.constant0._Z21transpose_2013_kernelmmmmmPKfPff)
        /*00bc*/ 	.short	0x0380
        /*00be*/ 	.short	0x003c


	//----- nvinfo : EIATTR_SW_WAR
	.align		4
.L_279:
        /*00c0*/ 	.byte	0x04, 0x36
        /*00c2*/ 	.short	(.L_281 - .L_280)
.L_280:
        /*00c4*/ 	.word	0x00000008
.L_281:


//--------------------- .nv.info._Z21transpose_1203_kernelmmmmmPKfPff --------------------------
	.section	.nv.info._Z21transpose_1203_kernelmmmmmPKfPff,"",@"SHT_CUDA_INFO"
	.sectionflags	@""
	.align	4


	//----- nvinfo : EIATTR_CUDA_API_VERSION
	.align		4
        /*0000*/ 	.byte	0x04, 0x37
        /*0002*/ 	.short	(.L_283 - .L_282)
.L_282:
        /*0004*/ 	.word	0x00000082


	//----- nvinfo : EIATTR_KPARAM_INFO
	.align		4
.L_283:
        /*0008*/ 	.byte	0x04, 0x17
        /*000a*/ 	.short	(.L_285 - .L_284)
.L_284:
        /*000c*/ 	.word	0x00000000
        /*0010*/ 	.short	0x0007
        /*0012*/ 	.short	0x0038
        /*0014*/ 	.byte	0x00, 0xf0, 0x11, 0x00


	//----- nvinfo : EIATTR_KPARAM_INFO
	.align		4
.L_285:
        /*0018*/ 	.byte	0x04, 0x17
        /*001a*/ 	.short	(.L_287 - .L_286)
.L_286:
        /*001c*/ 	.word	0x00000000
        /*0020*/ 	.short	0x0006
        /*0022*/ 	.short	0x0030
        /*0024*/ 	.byte	0x00, 0xf5, 0x21, 0x00


	//----- nvinfo : EIATTR_KPARAM_INFO
	.align		4
.L_287:
        /*0028*/ 	.byte	0x04, 0x17
        /*002a*/ 	.short	(.L_289 - .L_288)
.L_288:
        /*002c*/ 	.word	0x00000000
        /*0030*/ 	.short	0x0005
        /*0032*/ 	.short	0x0028
        /*0034*/ 	.byte	0x00, 0xf5, 0x21, 0x00


	//----- nvinfo : EIATTR_KPARAM_INFO
	.align		4
.L_289:
        /*0038*/ 	.byte	0x04, 0x17
        /*003a*/ 	.short	(.L_291 - .L_290)
.L_290:
        /*003c*/ 	.word	0x00000000
        /*0040*/ 	.short	0x0004
        /*0042*/ 	.short	0x0020
        /*0044*/ 	.byte	0x00, 0xf0, 0x21, 0x00


	//----- nvinfo : EIATTR_KPARAM_INFO
	.align		4
.L_291:
        /*0048*/ 	.byte	0x04, 0x17
        /*004a*/ 	.short	(.L_293 - .L_292)
.L_292:
        /*004c*/ 	.word	0x00000000
        /*0050*/ 	.short	0x0003
        /*0052*/ 	.short	0x0018
        /*0054*/ 	.byte	0x00, 0xf0, 0x21, 0x00


	//----- nvinfo : EIATTR_KPARAM_INFO
	.align		4
.L_293:
        /*0058*/ 	.byte	0x04, 0x17
        /*005a*/ 	.short	(.L_295 - .L_294)
.L_294:
        /*005c*/ 	.word	0x00000000
        /*0060*/ 	.short	0x0002
        /*0062*/ 	.short	0x0010
        /*0064*/ 	.byte	0x00, 0xf0, 0x21, 0x00


	//----- nvinfo : EIATTR_KPARAM_INFO
	.align		4
.L_295:
        /*0068*/ 	.byte	0x04, 0x17
        /*006a*/ 	.short	(.L_297 - .L_296)
.L_296:
        /*006c*/ 	.word	0x00000000
        /*0070*/ 	.short	0x0001
        /*0072*/ 	.short	0x0008
        /*0074*/ 	.byte	0x00, 0xf0, 0x21, 0x00


	//----- nvinfo : EIATTR_KPARAM_INFO
	.align		4
.L_297:
        /*0078*/ 	.byte	0x04, 0x17
        /*007a*/ 	.short	(.L_299 - .L_298)
.L_298:
        /*007c*/ 	.word	0x00000000
        /*0080*/ 	.short	0x0000
        /*0082*/ 	.short	0x0000
        /*0084*/ 	.byte	0x00, 0xf0, 0x21, 0x00


	//----- nvinfo : EIATTR_SPARSE_MMA_MASK
	.align		4
.L_299:
        /*0088*/ 	.byte	0x03, 0x50
        /*008a*/ 	.short	0x0000


	//----- nvinfo : EIATTR_MAXREG_COUNT
	.align		4
        /*008c*/ 	.byte	0x03, 0x1b
        /*008e*/ 	.short	0x00ff


	//----- nvinfo : EIATTR_MERCURY_ISA_VERSION
	.align		4
        /*0090*/ 	.byte	0x03, 0x5f
        /*0092*/ 	.short	0x0101


	//----- nvinfo : EIATTR_VRC_CTA_INIT_COUNT
	.align		4
        /*0094*/ 	.byte	0x02, 0x4a
	.zero		1
	.zero		1


	//----- nvinfo : EIATTR_EXIT_INSTR_OFFSETS
	.align		4
        /*0098*/ 	.byte	0x04, 0x1c
        /*009a*/ 	.short	(.L_301 - .L_300)


	//   ....[0]....
.L_300:
        /*009c*/ 	.word	0x00000090


	//   ....[1]....
        /*00a0*/ 	.word	0x000009a0


	//   ....[2]....
        /*00a4*/ 	.word	0x00000a60


	//----- nvinfo : EIATTR_CRS_STACK_SIZE
	.align		4
.L_301:
        /*00a8*/ 	.byte	0x04, 0x1e
        /*00aa*/ 	.short	(.L_303 - .L_302)
.L_302:
        /*00ac*/ 	.word	0x00000000


	//----- nvinfo : EIATTR_CBANK_PARAM_SIZE
	.align		4
.L_303:
        /*00b0*/ 	.byte	0x03, 0x19
        /*00b2*/ 	.short	0x003c


	//----- nvinfo : EIATTR_PARAM_CBANK
	.align		4
        /*00b4*/ 	.byte	0x04, 0x0a
        /*00b6*/ 	.short	(.L_305 - .L_304)
	.align		4
.L_304:
        /*00b8*/ 	.word	index@(.nv.constant0._Z21transpose_1203_kernelmmmmmPKfPff)
        /*00bc*/ 	.short	0x0380
        /*00be*/ 	.short	0x003c


	//----- nvinfo : EIATTR_SW_WAR
	.align		4
.L_305:
        /*00c0*/ 	.byte	0x04, 0x36
        /*00c2*/ 	.short	(.L_307 - .L_306)
.L_306:
        /*00c4*/ 	.word	0x00000008
.L_307:


//--------------------- .nv.info._Z28mask_future_times_add_kernelPfPKfS1_fmm --------------------------
	.section	.nv.info._Z28mask_future_times_add_kernelPfPKfS1_fmm,"",@"SHT_CUDA_INFO"
	.sectionflags	@""
	.align	4


	//----- nvinfo : EIATTR_CUDA_API_VERSION
	.align		4
        /*0000*/ 	.byte	0x04, 0x37
        /*0002*/ 	.short	(.L_309 - .L_308)
.L_308:
        /*0004*/ 	.word	0x00000082


	//----- nvinfo : EIATTR_KPARAM_INFO
	.align		4
.L_309:
        /*0008*/ 	.byte	0x04, 0x17
        /*000a*/ 	.short	(.L_311 - .L_310)
.L_310:
        /*000c*/ 	.word	0x00000000
        /*0010*/ 	.short	0x0005
        /*0012*/ 	.short	0x0028
        /*0014*/ 	.byte	0x00, 0xf0, 0x21, 0x00


	//----- nvinfo : EIATTR_KPARAM_INFO
	.align		4
.L_311:
        /*0018*/ 	.byte	0x04, 0x17
        /*001a*/ 	.short	(.L_313 - .L_312)
.L_312:
        /*001c*/ 	.word	0x00000000
        /*0020*/ 	.short	0x0004
        /*0022*/ 	.short	0x0020
        /*0024*/ 	.byte	0x00, 0xf0, 0x21, 0x00


	//----- nvinfo : EIATTR_KPARAM_INFO
	.align		4
.L_313:
        /*0028*/ 	.byte	0x04, 0x17
        /*002a*/ 	.short	(.L_315 - .L_314)
.L_314:
        /*002c*/ 	.word	0x00000000
        /*0030*/ 	.short	0x0003
        /*0032*/ 	.short	0x0018
        /*0034*/ 	.byte	0x00, 0xf0, 0x11, 0x00


	//----- nvinfo : EIATTR_KPARAM_INFO
	.align		4
.L_315:
        /*0038*/ 	.byte	0x04, 0x17
        /*003a*/ 	.short	(.L_317 - .L_316)
.L_316:
        /*003c*/ 	.word	0x00000000
        /*0040*/ 	.short	0x0002
        /*0042*/ 	.short	0x0010
        /*0044*/ 	.byte	0x00, 0xf5, 0x21, 0x00


	//----- nvinfo : EIATTR_KPARAM_INFO
	.align		4
.L_317:
        /*0048*/ 	.byte	0x04, 0x17
        /*004a*/ 	.short	(.L_319 - .L_318)
.L_318:
        /*004c*/ 	.word	0x00000000
        /*0050*/ 	.short	0x0001
        /*0052*/ 	.short	0x0008
        /*0054*/ 	.byte	0x00, 0xf5, 0x21, 0x00


	//----- nvinfo : EIATTR_KPARAM_INFO
	.align		4
.L_319:
        /*0058*/ 	.byte	0x04, 0x17
        /*005a*/ 	.short	(.L_321 - .L_320)
.L_320:
        /*005c*/ 	.word	0x00000000
        /*0060*/ 	.short	0x0000
        /*0062*/ 	.short	0x0000
        /*0064*/ 	.byte	0x00, 0xf5, 0x21, 0x00


	//----- nvinfo : EIATTR_SPARSE_MMA_MASK
	.align		4
.L_321:
        /*0068*/ 	.byte	0x03, 0x50
        /*006a*/ 	.short	0x0000


	//----- nvinfo : EIATTR_MAXREG_COUNT
	.align		4
        /*006c*/ 	.byte	0x03, 0x1b
        /*006e*/ 	.short	0x00ff


	//----- nvinfo : EIATTR_MERCURY_ISA_VERSION
	.align		4
        /*0070*/ 	.byte	0x03, 0x5f
        /*0072*/ 	.short	0x0101


	//----- nvinfo : EIATTR_VRC_CTA_INIT_COUNT
	.align		4
        /*0074*/ 	.byte	0x02, 0x4a
	.zero		1
	.zero		1


	//----- nvinfo : EIATTR_EXIT_INSTR_OFFSETS
	.align		4
        /*0078*/ 	.byte	0x04, 0x1c
        /*007a*/ 	.short	(.L_323 - .L_322)


	//   ....[0]....
.L_322:
        /*007c*/ 	.word	0x00000120


	//   ....[1]....
        /*0080*/ 	.word	0x00000590


	//   ....[2]....
        /*0084*/ 	.word	0x000006a0


	//----- nvinfo : EIATTR_CRS_STACK_SIZE
	.align		4
.L_323:
        /*0088*/ 	.byte	0x04, 0x1e
        /*008a*/ 	.short	(.L_325 - .L_324)
.L_324:
        /*008c*/ 	.word	0x00000000


	//----- nvinfo : EIATTR_CBANK_PARAM_SIZE
	.align		4
.L_325:
        /*0090*/ 	.byte	0x03, 0x19
        /*0092*/ 	.short	0x0030


	//----- nvinfo : EIATTR_PARAM_CBANK
	.align		4
        /*0094*/ 	.byte	0x04, 0x0a
        /*0096*/ 	.short	(.L_327 - .L_326)
	.align		4
.L_326:
        /*0098*/ 	.word	index@(.nv.constant0._Z28mask_future_times_add_kernelPfPKfS1_fmm)
        /*009c*/ 	.short	0x0380
        /*009e*/ 	.short	0x0030


	//----- nvinfo : EIATTR_SW_WAR
	.align		4
.L_327:
        /*00a0*/ 	.byte	0x04, 0x36
        /*00a2*/ 	.short	(.L_329 - .L_328)
.L_328:
        /*00a4*/ 	.word	0x00000008
.L_329:


//--------------------- .nv.info._Z24mask_future_times_kernelPfPKffmm --------------------------
	.section	.nv.info._Z24mask_future_times_kernelPfPKffmm,"",@"SHT_CUDA_INFO"
	.sectionflags	@""
	.align	4


	//----- nvinfo : EIATTR_CUDA_API_VERSION
	.align		4
        /*0000*/ 	.byte	0x04, 0x37
        /*0002*/ 	.short	(.L_331 - .L_330)
.L_330:
        /*0004*/ 	.word	0x00000082


	//----- nvinfo : EIATTR_KPARAM_INFO
	.align		4
.L_331:
        /*0008*/ 	.byte	0x04, 0x17
        /*000a*/ 	.short	(.L_333 - .L_332)
.L_332:
        /*000c*/ 	.word	0x00000000
        /*0010*/ 	.short	0x0004
        /*0012*/ 	.short	0x0020
        /*0014*/ 	.byte	0x00, 0xf0, 0x21, 0x00


	//----- nvinfo : EIATTR_KPARAM_INFO
	.align		4
.L_333:
        /*0018*/ 	.byte	0x04, 0x17
        /*001a*/ 	.short	(.L_335 - .L_334)
.L_334:
        /*001c*/ 	.word	0x00000000
        /*0020*/ 	.short	0x0003
        /*0022*/ 	.short	0x0018
        /*0024*/ 	.byte	0x00, 0xf0, 0x21, 0x00


	//----- nvinfo : EIATTR_KPARAM_INFO
	.align		4
.L_335:
        /*0028*/ 	.byte	0x04, 0x17
        /*002a*/ 	.short	(.L_337 - .L_336)
.L_336:
        /*002c*/ 	.word	0x00000000
        /*0030*/ 	.short	0x0002
        /*0032*/ 	.short	0x0010
        /*0034*/ 	.byte	0x00, 0xf0, 0x11, 0x00


	//----- nvinfo : EIATTR_KPARAM_INFO
	.align		4
.L_337:
        /*0038*/ 	.byte	0x04, 0x17
        /*003a*/ 	.short	(.L_339 - .L_338)
.L_338:
        /*003c*/ 	.word	0x00000000
        /*0040*/ 	.short	0x0001
        /*0042*/ 	.short	0x0008
        /*0044*/ 	.byte	0x00, 0xf5, 0x21, 0x00


	//----- nvinfo : EIATTR_KPARAM_INFO
	.align		4
.L_339:
        /*0048*/ 	.byte	0x04, 0x17
        /*004a*/ 	.short	(.L_341 - .L_340)
.L_340:
        /*004c*/ 	.word	0x00000000
        /*0050*/ 	.short	0x0000
        /*0052*/ 	.short	0x0000
        /*0054*/ 	.byte	0x00, 0xf5, 0x21, 0x00


	//----- nvinfo : EIATTR_SPARSE_MMA_MASK
	.align		4
.L_341:
        /*0058*/ 	.byte	0x03, 0x50
        /*005a*/ 	.short	0x0000


	//----- nvinfo : EIATTR_MAXREG_COUNT
	.align		4
        /*005c*/ 	.byte	0x03, 0x1b
        /*005e*/ 	.short	0x00ff


	//----- nvinfo : EIATTR_MERCURY_ISA_VERSION
	.align		4
        /*0060*/ 	.byte	0x03, 0x5f
        /*0062*/ 	.short	0x0101


	//----- nvinfo : EIATTR_VRC_CTA_INIT_COUNT
	.align		4
        /*0064*/ 	.byte	0x02, 0x4a
	.zero		1
	.zero		1


	//----- nvinfo : EIATTR_EXIT_INSTR_OFFSETS
	.align		4
        /*0068*/ 	.byte	0x04, 0x1c
        /*006a*/ 	.short	(.L_343 - .L_342)


	//   ....[0]....
.L_342:
        /*006c*/ 	.word	0x00000130


	//   ....[1]....
        /*0070*/ 	.word	0x000005a0


	//   ....[2]....
        /*0074*/ 	.word	0x00000660


	//----- nvinfo : EIATTR_CRS_STACK_SIZE
	.align		4
.L_343:
        /*0078*/ 	.byte	0x04, 0x1e
        /*007a*/ 	.short	(.L_345 - .L_344)
.L_344:
        /*007c*/ 	.word	0x00000000


	//----- nvinfo : EIATTR_CBANK_PARAM_SIZE
	.align		4
.L_345:
        /*0080*/ 	.byte	0x03, 0x19
        /*0082*/ 	.short	0x0028


	//----- nvinfo : EIATTR_PARAM_CBANK
	.align		4
        /*0084*/ 	.byte	0x04, 0x0a
        /*0086*/ 	.short	(.L_347 - .L_346)
	.align		4
.L_346:
        /*0088*/ 	.word	index@(.nv.constant0._Z24mask_future_times_kernelPfPKffmm)
        /*008c*/ 	.short	0x0380
        /*008e*/ 	.short	0x0028


	//----- nvinfo : EIATTR_SW_WAR
	.align		4
.L_347:
        /*0090*/ 	.byte	0x04, 0x36
        /*0092*/ 	.short	(.L_349 - .L_348)
.L_348:
        /*0094*/ 	.word	0x00000008
.L_349:


//--------------------- .nv.info._Z35shift_QR_pos_uright_triangle_kernelPfmm --------------------------
	.section	.nv.info._Z35shift_QR_pos_uright_triangle_kernelPfmm,"",@"SHT_CUDA_INFO"
	.sectionflags	@""
	.align	4


	//----- nvinfo : EIATTR_CUDA_API_VERSION
	.align		4
        /*0000*/ 	.byte	0x04, 0x37
        /*0002*/ 	.short	(.L_351 - .L_350)
.L_350:
        /*0004*/ 	.word	0x00000082


	//----- nvinfo : EIATTR_KPARAM_INFO
	.align		4
.L_351:
        /*0008*/ 	.byte	0x04, 0x17
        /*000a*/ 	.short	(.L_353 - .L_352)
.L_352:
        /*000c*/ 	.word	0x00000000
        /*0010*/ 	.short	0x0002
        /*0012*/ 	.short	0x0010
        /*0014*/ 	.byte	0x00, 0xf0, 0x21, 0x00


	//----- nvinfo : EIATTR_KPARAM_INFO
	.align		4
.L_353:
        /*0018*/ 	.byte	0x04, 0x17
        /*001a*/ 	.short	(.L_355 - .L_354)
.L_354:
        /*001c*/ 	.word	0x00000000
        /*0020*/ 	.short	0x0001
        /*0022*/ 	.short	0x0008
        /*0024*/ 	.byte	0x00, 0xf0, 0x21, 0x00


	//----- nvinfo : EIATTR_KPARAM_INFO
	.align		4
.L_355:
        /*0028*/ 	.byte	0x04, 0x17
        /*002a*/ 	.short	(.L_357 - .L_356)
.L_356:
        /*002c*/ 	.word	0x00000000
        /*0030*/ 	.short	0x0000
        /*0032*/ 	.short	0x0000
        /*0034*/ 	.byte	0x00, 0xf5, 0x21, 0x00


	//----- nvinfo : EIATTR_SPARSE_MMA_MASK
	.align		4
.L_357:
        /*0038*/ 	.byte	0x03, 0x50
        /*003a*/ 	.short	0x0000


	//----- nvinfo : EIATTR_MAXREG_COUNT
	.align		4
        /*003c*/ 	.byte	0x03, 0x1b
        /*003e*/ 	.short	0x00ff


	//----- nvinfo : EIATTR_MERCURY_ISA_VERSION
	.align		4
        /*0040*/ 	.byte	0x03, 0x5f
        /*0042*/ 	.short	0x0101


	//----- nvinfo : EIATTR_VRC_CTA_INIT_COUNT
	.align		4
        /*0044*/ 	.byte	0x02, 0x4a
	.zero		1
	.zero		1


	//----- nvinfo : EIATTR_EXIT_INSTR_OFFSETS
	.align		4
        /*0048*/ 	.byte	0x04, 0x1c
        /*004a*/ 	.short	(.L_359 - .L_358)


	//   ....[0]....
.L_358:
        /*004c*/ 	.word	0x000000f0


	//   ....[1]....
        /*0050*/ 	.word	0x000002a0


	//   ....[2]....
        /*0054*/ 	.word	0x000004a0


	//   ....[3]....
        /*0058*/ 	.word	0x00000700


	//----- nvinfo : EIATTR_CRS_STACK_SIZE
	.align		4
.L_359:
        /*005c*/ 	.byte	0x04, 0x1e
        /*005e*/ 	.short	(.L_361 - .L_360)
.L_360:
        /*0060*/ 	.word	0x00000000


	//----- nvinfo : EIATTR_CBANK_PARAM_SIZE
	.align		4
.L_361:
        /*0064*/ 	.byte	0x03, 0x19
        /*0066*/ 	.short	0x0018


	//----- nvinfo : EIATTR_PARAM_CBANK
	.align		4
        /*0068*/ 	.byte	0x04, 0x0a
        /*006a*/ 	.short	(.L_363 - .L_362)
	.align		4
.L_362:
        /*006c*/ 	.word	index@(.nv.constant0._Z35shift_QR_pos_uright_triangle_kernelPfmm)
        /*0070*/ 	.short	0x0380
        /*0072*/ 	.short	0x0018


	//----- nvinfo : EIATTR_SW_WAR
	.align		4
.L_363:
        /*0074*/ 	.byte	0x04, 0x36
        /*0076*/ 	.short	(.L_365 - .L_364)
.L_364:
        /*0078*/ 	.word	0x00000008
.L_365:


//--------------------- .nv.info._Z34shift_QR_pos_lleft_triangle_kernelPfmm --------------------------
	.section	.nv.info._Z34shift_QR_pos_lleft_triangle_kernelPfmm,"",@"SHT_CUDA_INFO"
	.sectionflags	@""
	.align	4


	//----- nvinfo : EIATTR_CUDA_API_VERSION
	.align		4
        /*0000*/ 	.byte	0x04, 0x37
        /*0002*/ 	.short	(.L_367 - .L_366)
.L_366:
        /*0004*/ 	.word	0x00000082


	//----- nvinfo : EIATTR_KPARAM_INFO
	.align		4
.L_367:
        /*0008*/ 	.byte	0x04, 0x17
        /*000a*/ 	.short	(.L_369 - .L_368)
.L_368:
        /*000c*/ 	.word	0x00000000
        /*0010*/ 	.short	0x0002
        /*0012*/ 	.short	0x0010
        /*0014*/ 	.byte	0x00, 0xf0, 0x21, 0x00


	//----- nvinfo : EIATTR_KPARAM_INFO
	.align		4
.L_369:
        /*0018*/ 	.byte	0x04, 0x17
        /*001a*/ 	.short	(.L_371 - .L_370)
.L_370:
        /*001c*/ 	.word	0x00000000
        /*0020*/ 	.short	0x0001
        /*0022*/ 	.short	0x0008
        /*0024*/ 	.byte	0x00, 0xf0, 0x21, 0x00


	//----- nvinfo : EIATTR_KPARAM_INFO
	.align		4
.L_371:
        /*0028*/ 	.byte	0x04, 0x17
        /*002a*/ 	.short	(.L_373 - .L_372)
.L_372:
        /*002c*/ 	.word	0x00000000
        /*0030*/ 	.short	0x0000
        /*0032*/ 	.short	0x0000
        /*0034*/ 	.byte	0x00, 0xf5, 0x21, 0x00


	//----- nvinfo : EIATTR_SPARSE_MMA_MASK
	.align		4
.L_373:
        /*0038*/ 	.byte	0x03, 0x50
        /*003a*/ 	.short	0x0000


	//----- nvinfo : EIATTR_MAXREG_COUNT
	.align		4
        /*003c*/ 	.byte	0x03, 0x1b
        /*003e*/ 	.short	0x00ff


	//----- nvinfo : EIATTR_MERCURY_ISA_VERSION
	.align		4
        /*0040*/ 	.byte	0x03, 0x5f
        /*0042*/ 	.short	0x0101


	//----- nvinfo : EIATTR_VRC_CTA_INIT_COUNT
	.align		4
        /*0044*/ 	.byte	0x02, 0x4a
	.zero		1
	.zero		1


	//----- nvinfo : EIATTR_EXIT_INSTR_OFFSETS
	.align		4
        /*0048*/ 	.byte	0x04, 0x1c
        /*004a*/ 	.short	(.L_375 - .L_374)


	//   ....[0]....
.L_374:
        /*004c*/ 	.word	0x000000f0


	//   ....[1]....
        /*0050*/ 	.word	0x000002f0


	//   ....[2]....
        /*0054*/ 	.word	0x00000500


	//   ....[3]....
        /*0058*/ 	.word	0x000005e0


	//----- nvinfo : EIATTR_CRS_STACK_SIZE
	.align		4
.L_375:
        /*005c*/ 	.byte	0x04, 0x1e
        /*005e*/ 	.short	(.L_377 - .L_376)
.L_376:
        /*0060*/ 	.word	0x00000000


	//----- nvinfo : EIATTR_CBANK_PARAM_SIZE
	.align		4
.L_377:
        /*0064*/ 	.byte	0x03, 0x19
        /*0066*/ 	.short	0x0018


	//----- nvinfo : EIATTR_PARAM_CBANK
	.align		4
        /*0068*/ 	.byte	0x04, 0x0a
        /*006a*/ 	.short	(.L_379 - .L_378)
	.align		4
.L_378:
        /*006c*/ 	.word	index@(.nv.constant0._Z34shift_QR_pos_lleft_triangle_kernelPfmm)
        /*0070*/ 	.short	0x0380
        /*0072*/ 	.short	0x0018


	//----- nvinfo : EIATTR_SW_WAR
	.align		4
.L_379:
        /*0074*/ 	.byte	0x04, 0x36
        /*0076*/ 	.short	(.L_381 - .L_380)
.L_380:
        /*0078*/ 	.word	0x00000008
.L_381:


//--------------------- .nv.info._Z39mat_mul_contract_inner_outer_f16_kernelmmmmP7__half2PKS_S2_f --------------------------
	.section	.nv.info._Z39mat_mul_contract_inner_outer_f16_kernelmmmmP7__half2PKS_S2_f,"",@"SHT_CUDA_INFO"
	.sectionflags	@""
	.align	4


	//----- nvinfo : EIATTR_CUDA_API_VERSION
	.align		4
        /*0000*/ 	.byte	0x04, 0x37
        /*0002*/ 	.short	(.L_383 - .L_382)
.L_382:
        /*0004*/ 	.word	0x00000082


	//----- nvinfo : EIATTR_KPARAM_INFO
	.align		4
.L_383:
        /*0008*/ 	.byte	0x04, 0x17
        /*000a*/ 	.short	(.L_385 - .L_384)
.L_384:
        /*000c*/ 	.word	0x00000000
        /*0010*/ 	.short	0x0007
        /*0012*/ 	.short	0x0038
        /*0014*/ 	.byte	0x00, 0xf0, 0x11, 0x00


	//----- nvinfo : EIATTR_KPARAM_INFO
	.align		4
.L_385:
        /*0018*/ 	.byte	0x04, 0x17
        /*001a*/ 	.short	(.L_387 - .L_386)
.L_386:
        /*001c*/ 	.word	0x00000000
        /*0020*/ 	.short	0x0006
        /*0022*/ 	.short	0x0030
        /*0024*/ 	.byte	0x00, 0xf5, 0x21, 0x00


	//----- nvinfo : EIATTR_KPARAM_INFO
	.align		4
.L_387:
        /*0028*/ 	.byte	0x04, 0x17
        /*002a*/ 	.short	(.L_389 - .L_388)
.L_388:
        /*002c*/ 	.word	0x00000000
        /*0030*/ 	.short	0x0005
        /*0032*/ 	.short	0x0028
        /*0034*/ 	.byte	0x00, 0xf5, 0x21, 0x00


	//----- nvinfo : EIATTR_KPARAM_INFO
	.align		4
.L_389:
        /*0038*/ 	.byte	0x04, 0x17
        /*003a*/ 	.short	(.L_391 - .L_390)
.L_390:
        /*003c*/ 	.word	0x00000000
        /*0040*/ 	.short	0x0004
        /*0042*/ 	.short	0x0020
        /*0044*/ 	.byte	0x00, 0xf5, 0x21, 0x00


	//----- nvinfo : EIATTR_KPARAM_INFO
	.align		4
.L_391:
        /*0048*/ 	.byte	0x04, 0x17
        /*004a*/ 	.short	(.L_393 - .L_392)
.L_392:
        /*004c*/ 	.word	0x00000000
        /*0050*/ 	.short	0x0003
        /*0052*/ 	.short	0x0018
        /*0054*/ 	.byte	0x00, 0xf0, 0x21, 0x00


	//----- nvinfo : EIATTR_KPARAM_INFO
	.align		4
.L_393:
        /*0058*/ 	.byte	0x04, 0x17
        /*005a*/ 	.short	(.L_395 - .L_394)
.L_394:
        /*005c*/ 	.word	0x00000000
        /*0060*/ 	.short	0x0002
        /*0062*/ 	.short	0x0010
        /*0064*/ 	.byte	0x00, 0xf0, 0x21, 0x00


	//----- nvinfo : EIATTR_KPARAM_INFO
	.align		4
.L_395:
        /*0068*/ 	.byte	0x04, 0x17
        /*006a*/ 	.short	(.L_397 - .L_396)
.L_396:
        /*006c*/ 	.word	0x00000000
        /*0070*/ 	.short	0x0001
        /*0072*/ 	.short	0x0008
        /*0074*/ 	.byte	0x00, 0xf0, 0x21, 0x00


	//----- nvinfo : EIATTR_KPARAM_INFO
	.align		4
.L_397:
        /*0078*/ 	.byte	0x04, 0x17
        /*007a*/ 	.short	(.L_399 - .L_398)
.L_398:
        /*007c*/ 	.word	0x00000000
        /*0080*/ 	.short	0x0000
        /*0082*/ 	.short	0x0000
        /*0084*/ 	.byte	0x00, 0xf0, 0x21, 0x00


	//----- nvinfo : EIATTR_SPARSE_MMA_MASK
	.align		4
.L_399:
        /*0088*/ 	.byte	0x03, 0x50
        /*008a*/ 	.short	0x0000


	//----- nvinfo : EIATTR_MAXREG_COUNT
	.align		4
        /*008c*/ 	.byte	0x03, 0x1b
        /*008e*/ 	.short	0x00ff


	//----- nvinfo : EIATTR_MERCURY_ISA_VERSION
	.align		4
        /*0090*/ 	.byte	0x03, 0x5f
        /*0092*/ 	.short	0x0101


	//----- nvinfo : EIATTR_VRC_CTA_INIT_COUNT
	.align		4
        /*0094*/ 	.byte	0x02, 0x4a
	.zero		1
	.zero		1


	//----- nvinfo : EIATTR_EXIT_INSTR_OFFSETS
	.align		4
        /*0098*/ 	.byte	0x04, 0x1c
        /*009a*/ 	.short	(.L_401 - .L_400)


	//   ....[0]....
.L_400:
        /*009c*/ 	.word	0x00000010


	//----- nvinfo : EIATTR_CBANK_PARAM_SIZE
	.align		4
.L_401:
        /*00a0*/ 	.byte	0x03, 0x19
        /*00a2*/ 	.short	0x003c


	//----- nvinfo : EIATTR_PARAM_CBANK
	.align		4
        /*00a4*/ 	.byte	0x04, 0x0a
        /*00a6*/ 	.short	(.L_403 - .L_402)
	.align		4
.L_402:
        /*00a8*/ 	.word	index@(.nv.constant0._Z39mat_mul_contract_inner_outer_f16_kernelmmmmP7__half2PKS_S2_f)
        /*00ac*/ 	.short	0x0380
        /*00ae*/ 	.short	0x003c


	//----- nvinfo : EIATTR_SW_WAR
	.align		4
.L_403:
        /*00b0*/ 	.byte	0x04, 0x36
        /*00b2*/ 	.short	(.L_405 - .L_404)
.L_404:
        /*00b4*/ 	.word	0x00000008
.L_405:


//--------------------- .nv.info._Z35mat_mul_contract_inner_outer_kernelmmmmPfPKfS1_f --------------------------
	.section	.nv.info._Z35mat_mul_contract_inner_outer_kernelmmmmPfPKfS1_f,"",@"SHT_CUDA_INFO"
	.sectionflags	@""
	.align	4


	//----- nvinfo : EIATTR_CUDA_API_VERSION
	.align		4
        /*0000*/ 	.byte	0x04, 0x37
        /*0002*/ 	.short	(.L_407 - .L_406)
.L_406:
        /*0004*/ 	.word	0x00000082


	//----- nvinfo : EIATTR_KPARAM_INFO
	.align		4
.L_407:
        /*0008*/ 	.byte	0x04, 0x17
        /*000a*/ 	.short	(.L_409 - .L_408)
.L_408:
        /*000c*/ 	.word	0x00000000
        /*0010*/ 	.short	0x0007
        /*0012*/ 	.short	0x0038
        /*0014*/ 	.byte	0x00, 0xf0, 0x11, 0x00


	//----- nvinfo : EIATTR_KPARAM_INFO
	.align		4
.L_409:
        /*0018*/ 	.byte	0x04, 0x17
        /*001a*/ 	.short	(.L_411 - .L_410)
.L_410:
        /*001c*/ 	.word	0x00000000
        /*0020*/ 	.short	0x0006
        /*0022*/ 	.short	0x0030
        /*0024*/ 	.byte	0x00, 0xf5, 0x21, 0x00


	//----- nvinfo : EIATTR_KPARAM_INFO
	.align		4
.L_411:
        /*0028*/ 	.byte	0x04, 0x17
        /*002a*/ 	.short	(.L_413 - .L_412)
.L_412:
        /*002c*/ 	.word	0x00000000
        /*0030*/ 	.short	0x0005
        /*0032*/ 	.short	0x0028
        /*0034*/ 	.byte	0x00, 0xf5, 0x21, 0x00


	//----- nvinfo : EIATTR_KPARAM_INFO
	.align		4
.L_413:
        /*0038*/ 	.byte	0x04, 0x17
        /*003a*/ 	.short	(.L_415 - .L_414)
.L_414:
        /*003c*/ 	.word	0x00000000
        /*0040*/ 	.short	0x0004
        /*0042*/ 	.short	0x0020
        /*0044*/ 	.byte	0x00, 0xf5, 0x21, 0x00


	//----- nvinfo : EIATTR_KPARAM_INFO
	.align		4
.L_415:
        /*0048*/ 	.byte	0x04, 0x17
        /*004a*/ 	.short	(.L_417 - .L_416)
.L_416:
        /*004c*/ 	.word	0x00000000
        /*0050*/ 	.short	0x0003
        /*0052*/ 	.short	0x0018
        /*0054*/ 	.byte	0x00, 0xf0, 0x21, 0x00


	//----- nvinfo : EIATTR_KPARAM_INFO
	.align		4
.L_417:
        /*0058*/ 	.byte	0x04, 0x17
        /*005a*/ 	.short	(.L_419 - .L_418)
.L_418:
        /*005c*/ 	.word	0x00000000
        /*0060*/ 	.short	0x0002
        /*0062*/ 	.short	0x0010
        /*0064*/ 	.byte	0x00, 0xf0, 0x21, 0x00


	//----- nvinfo : EIATTR_KPARAM_INFO
	.align		4
.L_419:
        /*0068*/ 	.byte	0x04, 0x17
        /*006a*/ 	.short	(.L_421 - .L_420)
.L_420:
        /*006c*/ 	.word	0x00000000
        /*0070*/ 	.short	0x0001
        /*0072*/ 	.short	0x0008
        /*0074*/ 	.byte	0x00, 0xf0, 0x21, 0x00


	//----- nvinfo : EIATTR_KPARAM_INFO
	.align		4
.L_421:
        /*0078*/ 	.byte	0x04, 0x17
        /*007a*/ 	.short	(.L_423 - .L_422)
.L_422:
        /*007c*/ 	.word	0x00000000
        /*0080*/ 	.short	0x0000
        /*0082*/ 	.short	0x0000
        /*0084*/ 	.byte	0x00, 0xf0, 0x21, 0x00


	//----- nvinfo : EIATTR_SPARSE_MMA_MASK
	.align		4
.L_423:
        /*0088*/ 	.byte	0x03, 0x50
        /*008a*/ 	.short	0x0000


	//----- nvinfo : EIATTR_MAXREG_COUNT
	.align		4
        /*008c*/ 	.byte	0x03, 0x1b
        /*008e*/ 	.short	0x00ff


	//----- nvinfo : EIATTR_MERCURY_ISA_VERSION
	.align		4
        /*0090*/ 	.byte	0x03, 0x5f
        /*0092*/ 	.short	0x0101


	//----- nvinfo : EIATTR_VRC_CTA_INIT_COUNT
	.align		4
        /*0094*/ 	.byte	0x02, 0x4a
	.zero		1
	.zero		1


	//----- nvinfo : EIATTR_EXIT_INSTR_OFFSETS
	.align		4
        /*0098*/ 	.byte	0x04, 0x1c
        /*009a*/ 	.short	(.L_425 - .L_424)


	//   ....[0]....
.L_424:
        /*009c*/ 	.word	0x000000f0


	//   ....[1]....
        /*00a0*/ 	.word	0x000010c0


	//   ....[2]....
        /*00a4*/ 	.word	0x00001130


	//----- nvinfo : EIATTR_CRS_STACK_SIZE
	.align		4
.L_425:
        /*00a8*/ 	.byte	0x04, 0x1e
        /*00aa*/ 	.short	(.L_427 - .L_426)
.L_426:
        /*00ac*/ 	.word	0x00000000


	//----- nvinfo : EIATTR_CBANK_PARAM_SIZE
	.align		4
.L_427:
        /*00b0*/ 	.byte	0x03, 0x19
        /*00b2*/ 	.short	0x003c


	//----- nvinfo : EIATTR_PARAM_CBANK
	.align		4
        /*00b4*/ 	.byte	0x04, 0x0a
        /*00b6*/ 	.short	(.L_429 - .L_428)
	.align		4
.L_428:
        /*00b8*/ 	.word	index@(.nv.constant0._Z35mat_mul_contract_inner_outer_kernelmmmmPfPKfS1_f)
        /*00bc*/ 	.short	0x0380
        /*00be*/ 	.short	0x003c


	//----- nvinfo : EIATTR_SW_WAR
	.align		4
.L_429:
        /*00c0*/ 	.byte	0x04, 0x36
        /*00c2*/ 	.short	(.L_431 - .L_430)
.L_430:
        /*00c4*/ 	.word	0x00000008
.L_431:


//--------------------- .nv.info._Z32broadcast_across_all_vals_kernelPKfPfm --------------------------
	.section	.nv.info._Z32broadcast_across_all_vals_kernelPKfPfm,"",@"SHT_CUDA_INFO"
	.sectionflags	@""
	.align	4


	//----- nvinfo : EIATTR_CUDA_API_VERSION
	.align		4
        /*0000*/ 	.byte	0x04, 0x37
        /*0002*/ 	.short	(.L_433 - .L_432)
.L_432:
        /*0004*/ 	.word	0x00000082


	//----- nvinfo : EIATTR_KPARAM_INFO
	.align		4
.L_433:
        /*0008*/ 	.byte	0x04, 0x17
        /*000a*/ 	.short	(.L_435 - .L_434)
.L_434:
        /*000c*/ 	.word	0x00000000
        /*0010*/ 	.short	0x0002
        /*0012*/ 	.short	0x0010
        /*0014*/ 	.byte	0x00, 0xf0, 0x21, 0x00


	//----- nvinfo : EIATTR_KPARAM_INFO
	.align		4
.L_435:
        /*0018*/ 	.byte	0x04, 0x17
        /*001a*/ 	.short	(.L_437 - .L_436)
.L_436:
        /*001c*/ 	.word	0x00000000
        /*0020*/ 	.short	0x0001
        /*0022*/ 	.short	0x0008
        /*0024*/ 	.byte	0x00, 0xf5, 0x21, 0x00


	//----- nvinfo : EIATTR_KPARAM_INFO
	.align		4
.L_437:
        /*0028*/ 	.byte	0x04, 0x17
        /*002a*/ 	.short	(.L_439 - .L_438)
.L_438:
        /*002c*/ 	.word	0x00000000
        /*0030*/ 	.short	0x0000
        /*0032*/ 	.short	0x0000
        /*0034*/ 	.byte	0x00, 0xf5, 0x21, 0x00


	//----- nvinfo : EIATTR_SPARSE_MMA_MASK
	.align		4
.L_439:
        /*0038*/ 	.byte	0x03, 0x50
        /*003a*/ 	.short	0x0000


	//----- nvinfo : EIATTR_MAXREG_COUNT
	.align		4
        /*003c*/ 	.byte	0x03, 0x1b
        /*003e*/ 	.short	0x00ff


	//----- nvinfo : EIATTR_MERCURY_ISA_VERSION
	.align		4
        /*0040*/ 	.byte	0x03, 0x5f
        /*0042*/ 	.short	0x0101


	//----- nvinfo : EIATTR_VRC_CTA_INIT_COUNT
	.align		4
        /*0044*/ 	.byte	0x02, 0x4a
	.zero		1
	.zero		1


	//----- nvinfo : EIATTR_EXIT_INSTR_OFFSETS
	.align		4
        /*0048*/ 	.byte	0x04, 0x1c
        /*004a*/ 	.short	(.L_441 - .L_440)


	//   ....[0]....
.L_440:
        /*004c*/ 	.word	0x00000090


	//   ....[1]....
        /*0050*/ 	.word	0x00000130


	//----- nvinfo : EIATTR_CBANK_PARAM_SIZE
	.align		4
.L_441:
        /*0054*/ 	.byte	0x03, 0x19
        /*0056*/ 	.short	0x0018


	//----- nvinfo : EIATTR_PARAM_CBANK
	.align		4
        /*0058*/ 	.byte	0x04, 0x0a
        /*005a*/ 	.short	(.L_443 - .L_442)
	.align		4
.L_442:
        /*005c*/ 	.word	index@(.nv.constant0._Z32broadcast_across_all_vals_kernelPKfPfm)
        /*0060*/ 	.short	0x0380
        /*0062*/ 	.short	0x0018


	//----- nvinfo : EIATTR_SW_WAR
	.align		4
.L_443:
        /*0064*/ 	.byte	0x04, 0x36
        /*0066*/ 	.short	(.L_445 - .L_444)
.L_444:
        /*0068*/ 	.word	0x00000008
.L_445:


//--------------------- .nv.info._Z32broadcast_across_img_vals_kernelPKfPfmm --------------------------
	.section	.nv.info._Z32broadcast_across_img_vals_kernelPKfPfmm,"",@"SHT_CUDA_INFO"
	.sectionflags	@""
	.align	4


	//----- nvinfo : EIATTR_CUDA_API_VERSION
	.align		4
        /*0000*/ 	.byte	0x04, 0x37
        /*0002*/ 	.short	(.L_447 - .L_446)
.L_446:
        /*0004*/ 	.word	0x00000082


	//----- nvinfo : EIATTR_KPARAM_INFO
	.align		4
.L_447:
        /*0008*/ 	.byte	0x04, 0x17
        /*000a*/ 	.short	(.L_449 - .L_448)
.L_448:
        /*000c*/ 	.word	0x00000000
        /*0010*/ 	.short	0x0003
        /*0012*/ 	.short	0x0018
        /*0014*/ 	.byte	0x00, 0xf0, 0x21, 0x00


	//----- nvinfo : EIATTR_KPARAM_INFO
	.align		4
.L_449:
        /*0018*/ 	.byte	0x04, 0x17
        /*001a*/ 	.short	(.L_451 - .L_450)
.L_450:
        /*001c*/ 	.word	0x00000000
        /*0020*/ 	.short	0x0002
        /*0022*/ 	.short	0x0010
        /*0024*/ 	.byte	0x00, 0xf0, 0x21, 0x00


	//----- nvinfo : EIATTR_KPARAM_INFO
	.align		4
.L_451:
        /*0028*/ 	.byte	0x04, 0x17
        /*002a*/ 	.short	(.L_453 - .L_452)
.L_452:
        /*002c*/ 	.word	0x00000000
        /*0030*/ 	.short	0x0001
        /*0032*/ 	.short	0x0008
        /*0034*/ 	.byte	0x00, 0xf5, 0x21, 0x00


	//----- nvinfo : EIATTR_KPARAM_INFO
	.align		4
.L_453:
        /*0038*/ 	.byte	0x04, 0x17
        /*003a*/ 	.short	(.L_455 - .L_454)
.L_454:
        /*003c*/ 	.word	0x00000000
        /*0040*/ 	.short	0x0000
        /*0042*/ 	.short	0x0000
        /*0044*/ 	.byte	0x00, 0xf5, 0x21, 0x00


	//----- nvinfo : EIATTR_SPARSE_MMA_MASK
	.align		4
.L_455:
        /*0048*/ 	.byte	0x03, 0x50
        /*004a*/ 	.short	0x0000


	//----- nvinfo : EIATTR_MAXREG_COUNT
	.align		4
        /*004c*/ 	.byte	0x03, 0x1b
        /*004e*/ 	.short	0x00ff


	//----- nvinfo : EIATTR_MERCURY_ISA_VERSION
	.align		4
        /*0050*/ 	.byte	0x03, 0x5f
        /*0052*/ 	.short	0x0101


	//----- nvinfo : EIATTR_VRC_CTA_INIT_COUNT
	.align		4
        /*0054*/ 	.byte	0x02, 0x4a
	.zero		1
	.zero		1


	//----- nvinfo : EIATTR_EXIT_INSTR_OFFSETS
	.align		4
        /*0058*/ 	.byte	0x04, 0x1c
        /*005a*/ 	.short	(.L_457 - .L_456)


	//   ....[0]....
.L_456:
        /*005c*/ 	.word	0x00000090


	//   ....[1]....
        /*0060*/ 	.word	0x00000320


	//----- nvinfo : EIATTR_CRS_STACK_SIZE
	.align		4
.L_457:
        /*0064*/ 	.byte	0x04, 0x1e
        /*0066*/ 	.short	(.L_459 - .L_458)
.L_458:
        /*0068*/ 	.word	0x00000000


	//----- nvinfo : EIATTR_CBANK_PARAM_SIZE
	.align		4
.L_459:
        /*006c*/ 	.byte	0x03, 0x19
        /*006e*/ 	.short	0x0020


	//----- nvinfo : EIATTR_PARAM_CBANK
	.align		4
        /*0070*/ 	.byte	0x04, 0x0a
        /*0072*/ 	.short	(.L_461 - .L_460)
	.align		4
.L_460:
        /*0074*/ 	.word	index@(.nv.constant0._Z32broadcast_across_img_vals_kernelPKfPfmm)
        /*0078*/ 	.short	0x0380
        /*007a*/ 	.short	0x0020


	//----- nvinfo : EIATTR_SW_WAR
	.align		4
.L_461:
        /*007c*/ 	.byte	0x04, 0x36
        /*007e*/ 	.short	(.L_463 - .L_462)
.L_462:
        /*0080*/ 	.word	0x00000008
.L_463:


//--------------------- .nv.callgraph             --------------------------
	.section	.nv.callgraph,"",@"SHT_CUDA_CALLGRAPH"
	.align	4
	.sectionentsize	8
	.align		4
        /*0000*/ 	.word	0x00000000
	.align		4
        /*0004*/ 	.word	0xffffffff
	.align		4
        /*0008*/ 	.word	0x00000000
	.align		4
        /*000c*/ 	.word	0xfffffffe
	.align		4
        /*0010*/ 	.word	0x00000000
	.align		4
        /*0014*/ 	.word	0xfffffffd
	.align		4
        /*0018*/ 	.word	0x00000000
	.align		4
        /*001c*/ 	.word	0xfffffffc


//--------------------- .text._Z22adam_update_f16_kernelffffPK6__halfPfS2_PS_m --------------------------
	.section	.text._Z22adam_update_f16_kernelffffPK6__halfPfS2_PS_m,"ax",@progbits
	.align	128
        .global         _Z22adam_update_f16_kernelffffPK6__halfPfS2_PS_m
        .type           _Z22adam_update_f16_kernelffffPK6__halfPfS2_PS_m,@function
        .size           _Z22adam_update_f16_kernelffffPK6__halfPfS2_PS_m,(.L_x_138 - _Z22adam_update_f16_kernelffffPK6__halfPfS2_PS_m)
        .other          _Z22adam_update_f16_kernelffffPK6__halfPfS2_PS_m,@"STO_CUDA_ENTRY STV_DEFAULT"
_Z22adam_update_f16_kernelffffPK6__halfPfS2_PS_m:
.text._Z22adam_update_f16_kernelffffPK6__halfPfS2_PS_m:
[----:B------:R-:W-:Y:S01]  /*0000*/  LDC R1, c[0x0][0x37c] ;  /* 0x0000df00ff017b82 */ /* 0x000fe20000000800 */
[----:B------:R-:W-:Y:S05]  /*0010*/  EXIT ;  /* 0x000000000000794d */ /* 0x000fea0003800000 */
.L_x_0:
[----:B------:R-:W-:-:S00]  /*0020*/  BRA `(.L_x_0) ;  /* 0xfffffffc00fc7947 */ /* 0x000fc0000383ffff */
[----:B------:R-:W-:-:S00]  /*0030*/  NOP ;  /* 0x0000000000007918 */ /* 0x000fc00000000000 */
        /* <DEDUP_REMOVED lines=12> */
.L_x_138:


//--------------------- .text._Z18adam_update_kernelffffPKfPfS1_S1_m --------------------------
	.section	.text._Z18adam_update_kernelffffPKfPfS1_S1_m,"ax",@progbits
	.align	128
        .global         _Z18adam_update_kernelffffPKfPfS1_S1_m
        .type           _Z18adam_update_kernelffffPKfPfS1_S1_m,@function
        .size           _Z18adam_update_kernelffffPKfPfS1_S1_m,(.L_x_125 - _Z18adam_update_kernelffffPKfPfS1_S1_m)
        .other          _Z18adam_update_kernelffffPKfPfS1_S1_m,@"STO_CUDA_ENTRY STV_DEFAULT"
_Z18adam_update_kernelffffPKfPfS1_S1_m:
.text._Z18adam_update_kernelffffPKfPfS1_S1_m:
[----:B------:R-:W-:Y:S01]  /*0000*/  LDC R1, c[0x0][0x37c] ;  /* 0x0000df00ff017b82 */ /* 0x000fe20000000800 */
[----:B------:R-:W0:Y:S07]  /*0010*/  S2R R4, SR_TID.X ;  /* 0x0000000000047919 */ /* 0x000e2e0000002100 */
[----:B------:R-:W1:Y:S01]  /*0020*/  S2UR UR4, SR_CTAID.X ;  /* 0x00000000000479c3 */ /* 0x000e620000002500 */
[----:B------:R-:W2:Y:S01]  /*0030*/  LDCU.64 UR6, c[0x0][0x3b0] ;  /* 0x00007600ff0677ac */ /* 0x000ea20008000a00 */
[----:B-1----:R-:W-:-:S06]  /*0040*/  USHF.L.U32 UR4, UR4, 0xa, URZ ;  /* 0x0000000a04047899 */ /* 0x002fcc00080006ff */
[----:B0-----:R-:W-:-:S04]  /*0050*/  LOP3.LUT R4, R4, UR4, RZ, 0xfc, !PT ;  /* 0x0000000404047c12 */ /* 0x001fc8000f8efcff */
[----:B--2---:R-:W-:Y:S02]  /*0060*/  ISETP.GE.U32.AND P0, PT, R4, UR6, PT ;  /* 0x0000000604007c0c */ /* 0x004fe4000bf06070 */
[----:B------:R-:W-:-:S04]  /*0070*/  SHF.R.S32.HI R3, RZ, 0x1f, R4 ;  /* 0x0000001fff037819 */ /* 0x000fc80000011404 */
[----:B------:R-:W-:-:S13]  /*0080*/  ISETP.GE.U32.AND.EX P0, PT, R3, UR7, PT, P0 ;  /* 0x0000000703007c0c */ /* 0x000fda000bf06100 */
[----:B------:R-:W-:Y:S05]  /*0090*/  @P0 EXIT ;  /* 0x000000000000094d */ /* 0x000fea0003800000 */
[----:B------:R-:W0:Y:S01]  /*00a0*/  LDCU.128 UR8, c[0x0][0x390] ;  /* 0x00007200ff0877ac */ /* 0x000e220008000c00 */
[C---:B------:R-:W-:Y:S01]  /*00b0*/  IMAD.SHL.U32 R5, R4.reuse, 0x4, RZ ;  /* 0x0000000404057824 */ /* 0x040fe200078e00ff */
[----:B------:R-:W-:Y:S01]  /*00c0*/  SHF.L.U64.HI R4, R4, 0x2, R3 ;  /* 0x0000000204047819 */ /* 0x000fe20000010203 */
[----:B------:R-:W1:Y:S01]  /*00d0*/  LDC R14, c[0x0][0x388] ;  /* 0x0000e200ff0e7b82 */ /* 0x000e620000000800 */
[----:B------:R-:W2:Y:S01]  /*00e0*/  LDCU.64 UR4, c[0x0][0x358] ;  /* 0x00006b00ff0477ac */ /* 0x000ea20008000a00 */
[----:B------:R-:W3:Y:S06]  /*00f0*/  LDCU.64 UR6, c[0x0][0x3a0] ;  /* 0x00007400ff0677ac */ /* 0x000eec0008000a00 */
[----:B------:R-:W4:Y:S01]  /*0100*/  LDC.64 R2, c[0x0][0x380] ;  /* 0x0000e000ff027b82 */ /* 0x000f220000000a00 */
[----:B0-----:R-:W-:-:S02]  /*0110*/  IADD3 R8, P1, PT, R5, UR8, RZ ;  /* 0x0000000805087c10 */ /* 0x001fc4000ff3e0ff */
[----:B------:R-:W-:Y:S02]  /*0120*/  IADD3 R6, P0, PT, R5, UR10, RZ ;  /* 0x0000000a05067c10 */ /* 0x000fe4000ff1e0ff */
[C---:B------:R-:W-:Y:S02]  /*0130*/  IADD3.X R9, PT, PT, R4.reuse, UR9, RZ, P1, !PT ;  /* 0x0000000904097c10 */ /* 0x040fe40008ffe4ff */
[----:B------:R-:W-:-:S03]  /*0140*/  IADD3.X R7, PT, PT, R4, UR11, RZ, P0, !PT ;  /* 0x0000000b04077c10 */ /* 0x000fc600087fe4ff */
[----:B--2---:R-:W2:Y:S04]  /*0150*/  LDG.E R11, desc[UR4][R8.64] ;  /* 0x00000004080b7981 */ /* 0x004ea8000c1e1900 */
[----:B------:R-:W5:Y:S01]  /*0160*/  LDG.E R0, desc[UR4][R6.64] ;  /* 0x0000000406007981 */ /* 0x000f62000c1e1900 */
[----:B----4-:R-:W-:-:S04]  /*0170*/  FADD R10, -R3, 1 ;  /* 0x3f800000030a7421 */ /* 0x010fc80000000100 */
[----:B--2---:R-:W-:Y:S01]  /*0180*/  FMUL R11, R10, R11 ;  /* 0x0000000b0a0b7220 */ /* 0x004fe20000400000 */
[----:B---3--:R-:W-:-:S03]  /*0190*/  IADD3 R10, P0, PT, R5, UR6, RZ ;  /* 0x00000006050a7c10 */ /* 0x008fc6000ff1e0ff */
[----:B-----5:R-:W-:Y:S01]  /*01a0*/  FFMA R3, R0, R3, R11 ;  /* 0x0000000300037223 */ /* 0x020fe2000000000b */
[----:B------:R-:W-:-:S04]  /*01b0*/  IADD3.X R11, PT, PT, R4, UR7, RZ, P0, !PT ;  /* 0x00000007040b7c10 */ /* 0x000fc800087fe4ff */
[----:B------:R0:W-:Y:S04]  /*01c0*/  STG.E desc[UR4][R6.64], R3 ;  /* 0x0000000306007986 */ /* 0x0001e8000c101904 */
[----:B------:R-:W2:Y:S04]  /*01d0*/  LDG.E R13, desc[UR4][R8.64] ;  /* 0x00000004080d7981 */ /* 0x000ea8000c1e1900 */
[----:B------:R-:W3:Y:S01]  /*01e0*/  LDG.E R0, desc[UR4][R10.64] ;  /* 0x000000040a007981 */ /* 0x000ee2000c1e1900 */
[----:B-1----:R-:W-:Y:S01]  /*01f0*/  FADD R12, -R14, 1 ;  /* 0x3f8000000e0c7421 */ /* 0x002fe20000000100 */
[----:B--2---:R-:W-:-:S04]  /*0200*/  FMUL R13, R13, R13 ;  /* 0x0000000d0d0d7220 */ /* 0x004fc80000400000 */
[----:B------:R-:W-:-:S04]  /*0210*/  FMUL R13, R12, R13 ;  /* 0x0000000d0c0d7220 */ /* 0x000fc80000400000 */
[----:B---3--:R-:W-:-:S05]  /*0220*/  FFMA R13, R0, R14, R13 ;  /* 0x0000000e000d7223 */ /* 0x008fca000000000d */
[----:B------:R0:W-:Y:S04]  /*0230*/  STG.E desc[UR4][R10.64], R13 ;  /* 0x0000000d0a007986 */ /* 0x0001e8000c101904 */
[----:B------:R-:W2:Y:S01]  /*0240*/  LDG.E R15, desc[UR4][R6.64] ;  /* 0x00000004060f7981 */ /* 0x000ea2000c1e1900 */
[----:B------:R-:W-:Y:S01]  /*0250*/  VIADD R0, R13, 0xf3000000 ;  /* 0xf30000000d007836 */ /* 0x000fe20000000000 */
[----:B------:R0:W1:Y:S01]  /*0260*/  MUFU.RSQ R8, R13 ;  /* 0x0000000d00087308 */ /* 0x0000620000001400 */
[----:B------:R-:W-:Y:S03]  /*0270*/  BSSY.RECONVERGENT B0, `(.L_x_1) ;  /* 0x000000c000007945 */ /* 0x000fe60003800200 */
[----:B------:R-:W-:Y:S01]  /*0280*/  ISETP.GT.U32.AND P0, PT, R0, 0x727fffff, PT ;  /* 0x727fffff0000780c */ /* 0x000fe20003f04070 */
[----:B--2---:R-:W-:-:S12]  /*0290*/  FMUL R0, R15, R2 ;  /* 0x000000020f007220 */ /* 0x004fd80000400000 */
[----:B01----:R-:W-:Y:S05]  /*02a0*/  @!P0 BRA `(.L_x_2) ;  /* 0x0000000000108947 */ /* 0x003fea0003800000 */
[----:B------:R-:W-:-:S07]  /*02b0*/  MOV R9, 0x2d0 ;  /* 0x000002d000097802 */ /* 0x000fce0000000f00 */
[----:B------:R-:W-:Y:S05]  /*02c0*/  CALL.REL.NOINC `($__internal_0_$__cuda_sm20_sqrt_rn_f32_slowpath) ;  /* 0x0000000000747944 */ /* 0x000fea0003c00000 */
[----:B------:R-:W-:Y:S01]  /*02d0*/  IMAD.MOV.U32 R2, RZ, RZ, R13 ;  /* 0x000000ffff027224 */ /* 0x000fe200078e000d */
[----:B------:R-:W-:Y:S06]  /*02e0*/  BRA `(.L_x_3) ;  /* 0x0000000000107947 */ /* 0x000fec0003800000 */
.L_x_2:
[----:B------:R-:W-:Y:S01]  /*02f0*/  FMUL.FTZ R2, R13, R8 ;  /* 0x000000080d027220 */ /* 0x000fe20000410000 */
[----:B------:R-:W-:-:S03]  /*0300*/  FMUL.FTZ R8, R8, 0.5 ;  /* 0x3f00000008087820 */ /* 0x000fc60000410000 */
[----:B------:R-:W-:-:S04]  /*0310*/  FFMA R13, -R2, R2, R13 ;  /* 0x00000002020d7223 */ /* 0x000fc8000000010d */
[----:B------:R-:W-:-:S07]  /*0320*/  FFMA R2, R13, R8, R2 ;  /* 0x000000080d027223 */ /* 0x000fce0000000002 */
.L_x_3:
[----:B------:R-:W-:Y:S05]  /*0330*/  BSYNC.RECONVERGENT B0 ;  /* 0x0000000000007941 */ /* 0x000fea0003800200 */
.L_x_1:
[----:B------:R-:W0:Y:S01]  /*0340*/  LDCU UR6, c[0x0][0x38c] ;  /* 0x00007180ff0677ac */ /* 0x000e220008000800 */
[----:B------:R-:W-:Y:S01]  /*0350*/  BSSY.RECONVERGENT B0, `(.L_x_4) ;  /* 0x000000d000007945 */ /* 0x000fe20003800200 */
[----:B0-----:R-:W-:-:S04]  /*0360*/  FADD R11, R2, UR6 ;  /* 0x00000006020b7e21 */ /* 0x001fc80008000000 */
[----:B------:R-:W0:Y:S08]  /*0370*/  MUFU.RCP R2, R11 ;  /* 0x0000000b00027308 */ /* 0x000e300000001000 */
[----:B------:R-:W1:Y:S01]  /*0380*/  FCHK P0, R0, R11 ;  /* 0x0000000b00007302 */ /* 0x000e620000000000 */
[----:B0-----:R-:W-:-:S04]  /*0390*/  FFMA R3, -R11, R2, 1 ;  /* 0x3f8000000b037423 */ /* 0x001fc80000000102 */
[----:B------:R-:W-:-:S04]  /*03a0*/  FFMA R3, R2, R3, R2 ;  /* 0x0000000302037223 */ /* 0x000fc80000000002 */
[----:B------:R-:W-:-:S04]  /*03b0*/  FFMA R2, R0, R3, RZ ;  /* 0x0000000300027223 */ /* 0x000fc800000000ff */
[----:B------:R-:W-:-:S04]  /*03c0*/  FFMA R6, -R11, R2, R0 ;  /* 0x000000020b067223 */ /* 0x000fc80000000100 */
[----:B------:R-:W-:Y:S01]  /*03d0*/  FFMA R6, R3, R6, R2 ;  /* 0x0000000603067223 */ /* 0x000fe20000000002 */
[----:B-1----:R-:W-:Y:S06]  /*03e0*/  @!P0 BRA `(.L_x_5) ;  /* 0x00000000000c8947 */ /* 0x002fec0003800000 */
[----:B------:R-:W-:-:S07]  /*03f0*/  MOV R2, 0x410 ;  /* 0x0000041000027802 */ /* 0x000fce0000000f00 */
[----:B------:R-:W-:Y:S05]  /*0400*/  CALL.REL.NOINC `($__internal_1_$__cuda_sm3x_div_rn_noftz_f32_slowpath) ;  /* 0x00000000007c7944 */ /* 0x000fea0003c00000 */
[----:B------:R-:W-:-:S07]  /*0410*/  IMAD.MOV.U32 R6, RZ, RZ, R0 ;  /* 0x000000ffff067224 */ /* 0x000fce00078e0000 */
.L_x_5:
[----:B------:R-:W-:Y:S05]  /*0420*/  BSYNC.RECONVERGENT B0 ;  /* 0x0000000000007941 */ /* 0x000fea0003800200 */
.L_x_4:
[----:B------:R-:W0:Y:S02]  /*0430*/  LDCU.64 UR6, c[0x0][0x3a8] ;  /* 0x00007500ff0677ac */ /* 0x000e240008000a00 */
[----:B0-----:R-:W-:-:S04]  /*0440*/  IADD3 R2, P0, PT, R5, UR6, RZ ;  /* 0x0000000605027c10 */ /* 0x001fc8000ff1e0ff */
[----:B------:R-:W-:-:S05]  /*0450*/  IADD3.X R3, PT, PT, R4, UR7, RZ, P0, !PT ;  /* 0x0000000704037c10 */ /* 0x000fca00087fe4ff */
[----:B------:R-:W2:Y:S02]  /*0460*/  LDG.E R5, desc[UR4][R2.64] ;  /* 0x0000000402057981 */ /* 0x000ea4000c1e1900 */
[----:B--2---:R-:W-:-:S05]  /*0470*/  FADD R5, R5, R6 ;  /* 0x0000000605057221 */ /* 0x004fca0000000000 */
[----:B------:R-:W-:Y:S01]  /*0480*/  STG.E desc[UR4][R2.64], R5 ;  /* 0x0000000502007986 */ /* 0x000fe2000c101904 */
[----:B------:R-:W-:Y:S05]  /*0490*/  EXIT ;  /* 0x000000000000794d */ /* 0x000fea0003800000 */
        .weak           $__internal_0_$__cuda_sm20_sqrt_rn_f32_slowpath
        .type           $__internal_0_$__cuda_sm20_sqrt_rn_f32_slowpath,@function
        .size           $__internal_0_$__cuda_sm20_sqrt_rn_f32_slowpath,($__internal_1_$__cuda_sm3x_div_rn_noftz_f32_slowpath - $__internal_0_$__cuda_sm20_sqrt_rn_f32_slowpath)
$__internal_0_$__cuda_sm20_sqrt_rn_f32_slowpath:
[----:B------:R-:W-:-:S13]  /*04a0*/  LOP3.LUT P0, RZ, R13, 0x7fffffff, RZ, 0xc0, !PT ;  /* 0x7fffffff0dff7812 */ /* 0x000fda000780c0ff */
[----:B------:R-:W-:Y:S05]  /*04b0*/  @!P0 BRA `(.L_x_6) ;  /* 0x0000000000448947 */ /* 0x000fea0003800000 */
[----:B------:R-:W-:Y:S01]  /*04c0*/  FSETP.GEU.FTZ.AND P0, PT, R13, RZ, PT ;  /* 0x000000ff0d00720b */ /* 0x000fe20003f1e000 */
[----:B------:R-:W-:-:S12]  /*04d0*/  IMAD.MOV.U32 R2, RZ, RZ, R13 ;  /* 0x000000ffff027224 */ /* 0x000fd800078e000d */
[----:B------:R-:W-:Y:S01]  /*04e0*/  @!P0 IMAD.MOV.U32 R13, RZ, RZ, 0x7fffffff ;  /* 0x7fffffffff0d8424 */ /* 0x000fe200078e00ff */
[----:B------:R-:W-:Y:S06]  /*04f0*/  @!P0 BRA `(.L_x_6) ;  /* 0x0000000000348947 */ /* 0x000fec0003800000 */
[----:B------:R-:W-:-:S13]  /*0500*/  FSETP.GTU.FTZ.AND P0, PT, |R2|, +INF , PT ;  /* 0x7f8000000200780b */ /* 0x000fda0003f1c200 */
[----:B------:R-:W-:Y:S01]  /*0510*/  @P0 FADD.FTZ R13, R2, 1 ;  /* 0x3f800000020d0421 */ /* 0x000fe20000010000 */
[----:B------:R-:W-:Y:S06]  /*0520*/  @P0 BRA `(.L_x_6) ;  /* 0x0000000000280947 */ /* 0x000fec0003800000 */
[----:B------:R-:W-:-:S13]  /*0530*/  FSETP.NEU.FTZ.AND P0, PT, |R2|, +INF , PT ;  /* 0x7f8000000200780b */ /* 0x000fda0003f1d200 */
[----:B------:R-:W-:Y:S01]  /*0540*/  @P0 FFMA R3, R2, 1.84467440737095516160e+19, RZ ;  /* 0x5f80000002030823 */ /* 0x000fe200000000ff */
[----:B------:R-:W-:-:S03]  /*0550*/  @!P0 IMAD.MOV.U32 R13, RZ, RZ, R2 ;  /* 0x000000ffff0d8224 */ /* 0x000fc600078e0002 */
[----:B------:R-:W0:Y:S02]  /*0560*/  @P0 MUFU.RSQ R6, R3 ;  /* 0x0000000300060308 */ /* 0x000e240000001400 */
[----:B0-----:R-:W-:Y:S01]  /*0570*/  @P0 FMUL.FTZ R8, R3, R6 ;  /* 0x0000000603080220 */ /* 0x001fe20000410000 */
[----:B------:R-:W-:-:S03]  /*0580*/  @P0 FMUL.FTZ R6, R6, 0.5 ;  /* 0x3f00000006060820 */ /* 0x000fc60000410000 */
[----:B------:R-:W-:-:S04]  /*0590*/  @P0 FADD.FTZ R7, -R8, -RZ ;  /* 0x800000ff08070221 */ /* 0x000fc80000010100 */
[----:B------:R-:W-:-:S04]  /*05a0*/  @P0 FFMA R7, R8, R7, R3 ;  /* 0x0000000708070223 */ /* 0x000fc80000000003 */
[----:B------:R-:W-:-:S04]  /*05b0*/  @P0 FFMA R6, R7, R6, R8 ;  /* 0x0000000607060223 */ /* 0x000fc80000000008 */
[----:B------:R-:W-:-:S07]  /*05c0*/  @P0 FMUL.FTZ R13, R6, 2.3283064365386962891e-10 ;  /* 0x2f800000060d0820 */ /* 0x000fce0000410000 */
.L_x_6:
[----:B------:R-:W-:Y:S02]  /*05d0*/  IMAD.MOV.U32 R2, RZ, RZ, R9 ;  /* 0x000000ffff027224 */ /* 0x000fe400078e0009 */
[----:B------:R-:W-:-:S04]  /*05e0*/  IMAD.MOV.U32 R3, RZ, RZ, 0x0 ;  /* 0x00000000ff037424 */ /* 0x000fc800078e00ff */
[----:B------:R-:W-:Y:S05]  /*05f0*/  RET.REL.NODEC R2 `(_Z18adam_update_kernelffffPKfPfS1_S1_m) ;  /* 0xfffffff802807950 */ /* 0x000fea0003c3ffff */
        .weak           $__internal_1_$__cuda_sm3x_div_rn_noftz_f32_slowpath
        .type           $__internal_1_$__cuda_sm3x_div_rn_noftz_f32_slowpath,@function
        .size           $__internal_1_$__cuda_sm3x_div_rn_noftz_f32_slowpath,(.L_x_125 - $__internal_1_$__cuda_sm3x_div_rn_noftz_f32_slowpath)
$__internal_1_$__cuda_sm3x_div_rn_noftz_f32_slowpath:
[--C-:B------:R-:W-:Y:S01]  /*0600*/  SHF.R.U32.HI R6, RZ, 0x17, R11.reuse ;  /* 0x00000017ff067819 */ /* 0x100fe2000001160b */
[----:B------:R-:W-:Y:S01]  /*0610*/  BSSY.RECONVERGENT B1, `(.L_x_7) ;  /* 0x0000065000017945 */ /* 0x000fe20003800200 */
[--C-:B------:R-:W-:Y:S01]  /*0620*/  SHF.R.U32.HI R3, RZ, 0x17, R0.reuse ;  /* 0x00000017ff037819 */ /* 0x100fe20000011600 */
[----:B------:R-:W-:Y:S01]  /*0630*/  IMAD.MOV.U32 R7, RZ, RZ, R0 ;  /* 0x000000ffff077224 */ /* 0x000fe200078e0000 */
[----:B------:R-:W-:Y:S01]  /*0640*/  LOP3.LUT R15, R6, 0xff, RZ, 0xc0, !PT ;  /* 0x000000ff060f7812 */ /* 0x000fe200078ec0ff */
[----:B------:R-:W-:Y:S01]  /*0650*/  IMAD.MOV.U32 R8, RZ, RZ, R11 ;  /* 0x000000ffff087224 */ /* 0x000fe200078e000b */
[----:B------:R-:W-:-:S03]  /*0660*/  LOP3.LUT R6, R3, 0xff, RZ, 0xc0, !PT ;  /* 0x000000ff03067812 */ /* 0x000fc600078ec0ff */
[----:B------:R-:W-:Y:S02]  /*0670*/  VIADD R12, R15, 0xffffffff ;  /* 0xffffffff0f0c7836 */ /* 0x000fe40000000000 */
[----:B------:R-:W-:-:S03]  /*0680*/  VIADD R10, R6, 0xffffffff ;  /* 0xffffffff060a7836 */ /* 0x000fc60000000000 */
[----:B------:R-:W-:-:S04]  /*0690*/  ISETP.GT.U32.AND P0, PT, R12, 0xfd, PT ;  /* 0x000000fd0c00780c */ /* 0x000fc80003f04070 */
[----:B------:R-:W-:-:S13]  /*06a0*/  ISETP.GT.U32.OR P0, PT, R10, 0xfd, P0 ;  /* 0x000000fd0a00780c */ /* 0x000fda0000704470 */
[----:B------:R-:W-:Y:S01]  /*06b0*/  @!P0 IMAD.MOV.U32 R9, RZ, RZ, RZ ;  /* 0x000000ffff098224 */ /* 0x000fe200078e00ff */
[----:B------:R-:W-:Y:S06]  /*06c0*/  @!P0 BRA `(.L_x_8) ;  /* 0x0000000000608947 */ /* 0x000fec0003800000 */
[----:B------:R-:W-:Y:S02]  /*06d0*/  FSETP.GTU.FTZ.AND P0, PT, |R0|, +INF , PT ;  /* 0x7f8000000000780b */ /* 0x000fe40003f1c200 */
[----:B------:R-:W-:Y:S02]  /*06e0*/  FSETP.GTU.FTZ.AND P1, PT, |R11|, +INF , PT ;  /* 0x7f8000000b00780b */ /* 0x000fe40003f3c200 */
[----:B------:R-:W-:Y:S02]  /*06f0*/  MOV R3, R11 ;  /* 0x0000000b00037202 */ /* 0x000fe40000000f00 */
[----:B------:R-:W-:-:S13]  /*0700*/  PLOP3.LUT P0, PT, P0, P1, PT, 0xf8, 0x8f ;  /* 0x00000000008f781c */ /* 0x000fda0000703f70 */
[----:B------:R-:W-:Y:S05]  /*0710*/  @P0 BRA `(.L_x_9) ;  /* 0x00000004004c0947 */ /* 0x000fea0003800000 */
[----:B------:R-:W-:-:S13]  /*0720*/  LOP3.LUT P0, RZ, R8, 0x7fffffff, R7, 0xc8, !PT ;  /* 0x7fffffff08ff7812 */ /* 0x000fda000780c807 */
[----:B------:R-:W-:Y:S05]  /*0730*/  @!P0 BRA `(.L_x_10) ;  /* 0x00000004003c8947 */ /* 0x000fea0003800000 */
[C---:B------:R-:W-:Y:S02]  /*0740*/  FSETP.NEU.FTZ.AND P2, PT, |R0|.reuse, +INF , PT ;  /* 0x7f8000000000780b */ /* 0x040fe40003f5d200 */
[----:B------:R-:W-:Y:S02]  /*0750*/  FSETP.NEU.FTZ.AND P1, PT, |R3|, +INF , PT ;  /* 0x7f8000000300780b */ /* 0x000fe40003f3d200 */
[----:B------:R-:W-:-:S11]  /*0760*/  FSETP.NEU.FTZ.AND P0, PT, |R0|, +INF , PT ;  /* 0x7f8000000000780b */ /* 0x000fd60003f1d200 */
[----:B------:R-:W-:Y:S05]  /*0770*/  @!P1 BRA !P2, `(.L_x_10) ;  /* 0x00000004002c9947 */ /* 0x000fea0005000000 */
[----:B------:R-:W-:-:S04]  /*0780*/  LOP3.LUT P2, RZ, R7, 0x7fffffff, RZ, 0xc0, !PT ;  /* 0x7fffffff07ff7812 */ /* 0x000fc8000784c0ff */
[----:B------:R-:W-:-:S13]  /*0790*/  PLOP3.LUT P1, PT, P1, P2, PT, 0x2f, 0xf2 ;  /* 0x0000000000f2781c */ /* 0x000fda0000f24577 */
[----:B------:R-:W-:Y:S05]  /*07a0*/  @P1 BRA `(.L_x_11) ;  /* 0x0000000400181947 */ /* 0x000fea0003800000 */
[----:B------:R-:W-:-:S04]  /*07b0*/  LOP3.LUT P1, RZ, R8, 0x7fffffff, RZ, 0xc0, !PT ;  /* 0x7fffffff08ff7812 */ /* 0x000fc8000782c0ff */
[----:B------:R-:W-:-:S13]  /*07c0*/  PLOP3.LUT P0, PT, P0, P1, PT, 0x2f, 0xf2 ;  /* 0x0000000000f2781c */ /* 0x000fda0000702577 */
[----:B------:R-:W-:Y:S05]  /*07d0*/  @P0 BRA `(.L_x_12) ;  /* 0x0000000400000947 */ /* 0x000fea0003800000 */
[----:B------:R-:W-:Y:S02]  /*07e0*/  ISETP.GE.AND P0, PT, R10, RZ, PT ;  /* 0x000000ff0a00720c */ /* 0x000fe40003f06270 */
[----:B------:R-:W-:-:S11]  /*07f0*/  ISETP.GE.AND P1, PT, R12, RZ, PT ;  /* 0x000000ff0c00720c */ /* 0x000fd60003f26270 */
[----:B------:R-:W-:Y:S02]  /*0800*/  @P0 IMAD.MOV.U32 R9, RZ, RZ, RZ ;  /* 0x000000ffff090224 */ /* 0x000fe400078e00ff */
[----:B------:R-:W-:Y:S01]  /*0810*/  @!P0 FFMA R7, R0, 1.84467440737095516160e+19, RZ ;  /* 0x5f80000000078823 */ /* 0x000fe200000000ff */
[----:B------:R-:W-:Y:S02]  /*0820*/  @!P0 IMAD.MOV.U32 R9, RZ, RZ, -0x40 ;  /* 0xffffffc0ff098424 */ /* 0x000fe400078e00ff */
[----:B------:R-:W-:Y:S02]  /*0830*/  @!P1 FFMA R8, R3, 1.84467440737095516160e+19, RZ ;  /* 0x5f80000003089823 */ /* 0x000fe400000000ff */
[----:B------:R-:W-:-:S07]  /*0840*/  @!P1 VIADD R9, R9, 0x40 ;  /* 0x0000004009099836 */ /* 0x000fce0000000000 */
.L_x_8:
[----:B------:R-:W-:Y:S01]  /*0850*/  LEA R3, R15, 0xc0800000, 0x17 ;  /* 0xc08000000f037811 */ /* 0x000fe200078eb8ff */
[----:B------:R-:W-:Y:S01]  /*0860*/  VIADD R6, R6, 0xffffff81 ;  /* 0xffffff8106067836 */ /* 0x000fe20000000000 */
[----:B------:R-:W-:Y:S03]  /*0870*/  BSSY.RECONVERGENT B2, `(.L_x_13) ;  /* 0x0000035000027945 */ /* 0x000fe60003800200 */
[----:B------:R-:W-:Y:S02]  /*0880*/  IMAD.IADD R3, R8, 0x1, -R3 ;  /* 0x0000000108037824 */ /* 0x000fe400078e0a03 */
[C---:B------:R-:W-:Y:S01]  /*0890*/  IMAD R0, R6.reuse, -0x800000, R7 ;  /* 0xff80000006007824 */ /* 0x040fe200078e0207 */
[----:B------:R-:W-:Y:S01]  /*08a0*/  IADD3 R6, PT, PT, R6, 0x7f, -R15 ;  /* 0x0000007f06067810 */ /* 0x000fe20007ffe80f */
[----:B------:R-:W0:Y:S01]  /*08b0*/  MUFU.RCP R8, R3 ;  /* 0x0000000300087308 */ /* 0x000e220000001000 */
[----:B------:R-:W-:-:S03]  /*08c0*/  FADD.FTZ R11, -R3, -RZ ;  /* 0x800000ff030b7221 */ /* 0x000fc60000010100 */
[----:B------:R-:W-:Y:S02]  /*08d0*/  IMAD.IADD R6, R6, 0x1, R9 ;  /* 0x0000000106067824 */ /* 0x000fe400078e0209 */
[----:B0-----:R-:W-:-:S04]  /*08e0*/  FFMA R13, R8, R11, 1 ;  /* 0x3f800000080d7423 */ /* 0x001fc8000000000b */
[----:B------:R-:W-:-:S04]  /*08f0*/  FFMA R10, R8, R13, R8 ;  /* 0x0000000d080a7223 */ /* 0x000fc80000000008 */
[----:B------:R-:W-:-:S04]  /*0900*/  FFMA R7, R0, R10, RZ ;  /* 0x0000000a00077223 */ /* 0x000fc800000000ff */
[----:B------:R-:W-:-:S04]  /*0910*/  FFMA R8, R11, R7, R0 ;  /* 0x000000070b087223 */ /* 0x000fc80000000000 */
[----:B------:R-:W-:-:S04]  /*0920*/  FFMA R13, R10, R8, R7 ;  /* 0x000000080a0d7223 */ /* 0x000fc80000000007 */
[----:B------:R-:W-:-:S04]  /*0930*/  FFMA R8, R11, R13, R0 ;  /* 0x0000000d0b087223 */ /* 0x000fc80000000000 */
[----:B------:R-:W-:-:S05]  /*0940*/  FFMA R0, R10, R8, R13 ;  /* 0x000000080a007223 */ /* 0x000fca000000000d */
[----:B------:R-:W-:-:S04]  /*0950*/  SHF.R.U32.HI R3, RZ, 0x17, R0 ;  /* 0x00000017ff037819 */ /* 0x000fc80000011600 */
[----:B------:R-:W-:-:S05]  /*0960*/  LOP3.LUT R3, R3, 0xff, RZ, 0xc0, !PT ;  /* 0x000000ff03037812 */ /* 0x000fca00078ec0ff */
[----:B------:R-:W-:-:S05]  /*0970*/  IMAD.IADD R9, R3, 0x1, R6 ;  /* 0x0000000103097824 */ /* 0x000fca00078e0206 */
[----:B------:R-:W-:-:S04]  /*0980*/  IADD3 R3, PT, PT, R9, -0x1, RZ ;  /* 0xffffffff09037810 */ /* 0x000fc80007ffe0ff */
[----:B------:R-:W-:-:S13]  /*0990*/  ISETP.GE.U32.AND P0, PT, R3, 0xfe, PT ;  /* 0x000000fe0300780c */ /* 0x000fda0003f06070 */
[----:B------:R-:W-:Y:S05]  /*09a0*/  @!P0 BRA `(.L_x_14) ;  /* 0x0000000000808947 */ /* 0x000fea0003800000 */
[----:B------:R-:W-:-:S13]  /*09b0*/  ISETP.GT.AND P0, PT, R9, 0xfe, PT ;  /* 0x000000fe0900780c */ /* 0x000fda0003f04270 */
[----:B------:R-:W-:Y:S05]  /*09c0*/  @P0 BRA `(.L_x_15) ;  /* 0x00000000006c0947 */ /* 0x000fea0003800000 */
[----:B------:R-:W-:-:S13]  /*09d0*/  ISETP.GE.AND P0, PT, R9, 0x1, PT ;  /* 0x000000010900780c */ /* 0x000fda0003f06270 */
[----:B------:R-:W-:Y:S05]  /*09e0*/  @P0 BRA `(.L_x_16) ;  /* 0x0000000000740947 */ /* 0x000fea0003800000 */
[----:B------:R-:W-:Y:S02]  /*09f0*/  ISETP.GE.AND P0, PT, R9, -0x18, PT ;  /* 0xffffffe80900780c */ /* 0x000fe40003f06270 */
[----:B------:R-:W-:-:S11]  /*0a00*/  LOP3.LUT R0, R0, 0x80000000, RZ, 0xc0, !PT ;  /* 0x8000000000007812 */ /* 0x000fd600078ec0ff */
[----:B------:R-:W-:Y:S05]  /*0a10*/  @!P0 BRA `(.L_x_16) ;  /* 0x0000000000688947 */ /* 0x000fea0003800000 */
[CCC-:B------:R-:W-:Y:S01]  /*0a20*/  FFMA.RZ R3, R10.reuse, R8.reuse, R13.reuse ;  /* 0x000000080a037223 */ /* 0x1c0fe2000000c00d */
[CCC-:B------:R-:W-:Y:S01]  /*0a30*/  FFMA.RM R6, R10.reuse, R8.reuse, R13.reuse ;  /* 0x000000080a067223 */ /* 0x1c0fe2000000400d */
[C---:B------:R-:W-:Y:S02]  /*0a40*/  ISETP.NE.AND P2, PT, R9.reuse, RZ, PT ;  /* 0x000000ff0900720c */ /* 0x040fe40003f45270 */
[----:B------:R-:W-:Y:S02]  /*0a50*/  ISETP.NE.AND P1, PT, R9, RZ, PT ;  /* 0x000000ff0900720c */ /* 0x000fe40003f25270 */
[----:B------:R-:W-:Y:S01]  /*0a60*/  LOP3.LUT R7, R3, 0x7fffff, RZ, 0xc0, !PT ;  /* 0x007fffff03077812 */ /* 0x000fe200078ec0ff */
[----:B------:R-:W-:Y:S01]  /*0a70*/  FFMA.RP R3, R10, R8, R13 ;  /* 0x000000080a037223 */ /* 0x000fe2000000800d */
[----:B------:R-:W-:Y:S02]  /*0a80*/  VIADD R8, R9, 0x20 ;  /* 0x0000002009087836 */ /* 0x000fe40000000000 */
[----:B------:R-:W-:Y:S01]  /*0a90*/  LOP3.LUT R7, R7, 0x800000, RZ, 0xfc, !PT ;  /* 0x0080000007077812 */ /* 0x000fe200078efcff */
[----:B------:R-:W-:Y:S01]  /*0aa0*/  IMAD.MOV R9, RZ, RZ, -R9 ;  /* 0x000000ffff097224 */ /* 0x000fe200078e0a09 */
[----:B------:R-:W-:-:S02]  /*0ab0*/  FSETP.NEU.FTZ.AND P0, PT, R3, R6, PT ;  /* 0x000000060300720b */ /* 0x000fc40003f1d000 */
[----:B------:R-:W-:Y:S02]  /*0ac0*/  SHF.L.U32 R8, R7, R8, RZ ;  /* 0x0000000807087219 */ /* 0x000fe400000006ff */
[----:B------:R-:W-:Y:S02]  /*0ad0*/  SEL R6, R9, RZ, P2 ;  /* 0x000000ff09067207 */ /* 0x000fe40001000000 */
[----:B------:R-:W-:Y:S02]  /*0ae0*/  ISETP.NE.AND P1, PT, R8, RZ, P1 ;  /* 0x000000ff0800720c */ /* 0x000fe40000f25270 */
[----:B------:R-:W-:Y:S02]  /*0af0*/  SHF.R.U32.HI R6, RZ, R6, R7 ;  /* 0x00000006ff067219 */ /* 0x000fe40000011607 */
[----:B------:R-:W-:Y:S02]  /*0b00*/  PLOP3.LUT P0, PT, P0, P1, PT, 0xf8, 0x8f ;  /* 0x00000000008f781c */ /* 0x000fe40000703f70 */
[----:B------:R-:W-:-:S02]  /*0b10*/  SHF.R.U32.HI R8, RZ, 0x1, R6 ;  /* 0x00000001ff087819 */ /* 0x000fc40000011606 */
[----:B------:R-:W-:-:S04]  /*0b20*/  SEL R3, RZ, 0x1, !P0 ;  /* 0x00000001ff037807 */ /* 0x000fc80004000000 */
[----:B------:R-:W-:-:S04]  /*0b30*/  LOP3.LUT R3, R3, 0x1, R8, 0xf8, !PT ;  /* 0x0000000103037812 */ /* 0x000fc800078ef808 */
[----:B------:R-:W-:-:S05]  /*0b40*/  LOP3.LUT R3, R3, R6, RZ, 0xc0, !PT ;  /* 0x0000000603037212 */ /* 0x000fca00078ec0ff */
[----:B------:R-:W-:-:S05]  /*0b50*/  IMAD.IADD R3, R8, 0x1, R3 ;  /* 0x0000000108037824 */ /* 0x000fca00078e0203 */
[----:B------:R-:W-:Y:S01]  /*0b60*/  LOP3.LUT R0, R3, R0, RZ, 0xfc, !PT ;  /* 0x0000000003007212 */ /* 0x000fe200078efcff */
[----:B------:R-:W-:Y:S06]  /*0b70*/  BRA `(.L_x_16) ;  /* 0x0000000000107947 */ /* 0x000fec0003800000 */
.L_x_15:
[----:B------:R-:W-:-:S04]  /*0b80*/  LOP3.LUT R0, R0, 0x80000000, RZ, 0xc0, !PT ;  /* 0x8000000000007812 */ /* 0x000fc800078ec0ff */
[----:B------:R-:W-:Y:S01]  /*0b90*/  LOP3.LUT R0, R0, 0x7f800000, RZ, 0xfc, !PT ;  /* 0x7f80000000007812 */ /* 0x000fe200078efcff */
[----:B------:R-:W-:Y:S06]  /*0ba0*/  BRA `(.L_x_16) ;  /* 0x0000000000047947 */ /* 0x000fec0003800000 */
.L_x_14:
[----:B------:R-:W-:-:S07]  /*0bb0*/  IMAD R0, R6, 0x800000, R0 ;  /* 0x0080000006007824 */ /* 0x000fce00078e0200 */
.L_x_16:
[----:B------:R-:W-:Y:S05]  /*0bc0*/  BSYNC.RECONVERGENT B2 ;  /* 0x0000000000027941 */ /* 0x000fea0003800200 */
.L_x_13:
[----:B------:R-:W-:Y:S05]  /*0bd0*/  BRA `(.L_x_17) ;  /* 0x0000000000207947 */ /* 0x000fea0003800000 */
.L_x_12:
[----:B------:R-:W-:-:S04]  /*0be0*/  LOP3.LUT R0, R8, 0x80000000, R7, 0x48, !PT ;  /* 0x8000000008007812 */ /* 0x000fc800078e4807 */
[----:B------:R-:W-:Y:S01]  /*0bf0*/  LOP3.LUT R0, R0, 0x7f800000, RZ, 0xfc, !PT ;  /* 0x7f80000000007812 */ /* 0x000fe200078efcff */
[----:B------:R-:W-:Y:S06]  /*0c00*/  BRA `(.L_x_17) ;  /* 0x0000000000147947 */ /* 0x000fec0003800000 */
.L_x_11:
[----:B------:R-:W-:Y:S01]  /*0c10*/  LOP3.LUT R0, R8, 0x80000000, R7, 0x48, !PT ;  /* 0x8000000008007812 */ /* 0x000fe200078e4807 */
[----:B------:R-:W-:Y:S06]  /*0c20*/  BRA `(.L_x_17) ;  /* 0x00000000000c7947 */ /* 0x000fec0003800000 */
.L_x_10:
[----:B------:R-:W0:Y:S01]  /*0c30*/  MUFU.RSQ R0, -QNAN ;  /* 0xffc0000000007908 */ /* 0x000e220000001400 */
[----:B------:R-:W-:Y:S05]  /*0c40*/  BRA `(.L_x_17) ;  /* 0x0000000000047947 */ /* 0x000fea0003800000 */
.L_x_9:
[----:B------:R-:W-:-:S07]  /*0c50*/  FADD.FTZ R0, R0, R3 ;  /* 0x0000000300007221 */ /* 0x000fce0000010000 */
.L_x_17:
[----:B------:R-:W-:Y:S05]  /*0c60*/  BSYNC.RECONVERGENT B1 ;  /* 0x0000000000017941 */ /* 0x000fea0003800200 */
.L_x_7:
[----:B------:R-:W-:-:S04]  /*0c70*/  IMAD.MOV.U32 R3, RZ, RZ, 0x0 ;  /* 0x00000000ff037424 */ /* 0x000fc800078e00ff */
[----:B0-----:R-:W-:Y:S05]  /*0c80*/  RET.REL.NODEC R2 `(_Z18adam_update_kernelffffPKfPfS1_S1_m) ;  /* 0xfffffff002dc7950 */ /* 0x001fea0003c3ffff */
.L_x_18:
        /* <DEDUP_REMOVED lines=15> */
.L_x_125:


//--------------------- .text._Z17rms_update_kernelfffPKfPfS1_m --------------------------
	.section	.text._Z17rms_update_kernelfffPKfPfS1_m,"ax",@progbits
	.align	128
        .global         _Z17rms_update_kernelfffPKfPfS1_m
        .type           _Z17rms_update_kernelfffPKfPfS1_m,@function
        .size           _Z17rms_update_kernelfffPKfPfS1_m,(.L_x_127 - _Z17rms_update_kernelfffPKfPfS1_m)
        .other          _Z17rms_update_kernelfffPKfPfS1_m,@"STO_CUDA_ENTRY STV_DEFAULT"
_Z17rms_update_kernelfffPKfPfS1_m:
.text._Z17rms_update_kernelfffPKfPfS1_m:
        /* <DEDUP_REMOVED lines=13> */
[----:B------:R-:W1:Y:S01]  /*00d0*/  LDCU.64 UR4, c[0x0][0x358] ;  /* 0x00006b00ff0477ac */ /* 0x000e620008000a00 */
[----:B------:R-:W2:Y:S02]  /*00e0*/  LDCU.64 UR6, c[0x0][0x380] ;  /* 0x00007000ff0677ac */ /* 0x000ea40008000a00 */
[C---:B0-----:R-:W-:Y:S02]  /*00f0*/  IADD3 R10, P1, PT, R5.reuse, UR8, RZ ;  /* 0x00000008050a7c10 */ /* 0x041fe4000ff3e0ff */
[----:B------:R-:W-:Y:S02]  /*0100*/  IADD3 R2, P0, PT, R5, UR10, RZ ;  /* 0x0000000a05027c10 */ /* 0x000fe4000ff1e0ff */
[----:B------:R-:W-:-:S02]  /*0110*/  IADD3.X R11, PT, PT, R4, UR9, RZ, P1, !PT ;  /* 0x00000009040b7c10 */ /* 0x000fc40008ffe4ff */
[----:B------:R-:W-:-:S03]  /*0120*/  IADD3.X R3, PT, PT, R4, UR11, RZ, P0, !PT ;  /* 0x0000000b04037c10 */ /* 0x000fc600087fe4ff */
[----:B-1----:R-:W3:Y:S04]  /*0130*/  LDG.E R12, desc[UR4][R10.64] ;  /* 0x000000040a0c7981 */ /* 0x002ee8000c1e1900 */
[----:B------:R-:W4:Y:S01]  /*0140*/  LDG.E R0, desc[UR4][R2.64] ;  /* 0x0000000402007981 */ /* 0x000f22000c1e1900 */
[----:B--2---:R-:W0:Y:S02]  /*0150*/  F2F.F64.F32 R8, UR6 ;  /* 0x0000000600087d10 */ /* 0x004e240008201800 */
[----:B0-----:R-:W-:Y:S01]  /*0160*/  DADD R8, -R8, 1 ;  /* 0x3ff0000008087429 */ /* 0x001fe20000000100 */
[----:B---3--:R-:W-:Y:S01]  /*0170*/  FMUL R12, R12, R12 ;  /* 0x0000000c0c0c7220 */ /* 0x008fe20000400000 */
[----:B----4-:R-:W-:-:S05]  /*0180*/  FMUL R0, R0, UR6 ;  /* 0x0000000600007c20 */ /* 0x010fca0008400000 */
[----:B------:R-:W-:Y:S08]  /*0190*/  F2F.F64.F32 R12, R12 ;  /* 0x0000000c000c7310 */ /* 0x000ff00000201800 */
[----:B------:R-:W0:Y:S02]  /*01a0*/  F2F.F64.F32 R6, R0 ;  /* 0x0000000000067310 */ /* 0x000e240000201800 */
[----:B0-----:R-:W-:-:S10]  /*01b0*/  DFMA R6, R8, R12, R6 ;  /* 0x0000000c0806722b */ /* 0x001fd40000000006 */
[----:B------:R-:W0:Y:S02]  /*01c0*/  F2F.F32.F64 R7, R6 ;  /* 0x0000000600077310 */ /* 0x000e240000301000 */
[----:B0-----:R0:W-:Y:S04]  /*01d0*/  STG.E desc[UR4][R2.64], R7 ;  /* 0x0000000702007986 */ /* 0x0011e8000c101904 */
[----:B------:R-:W2:Y:S01]  /*01e0*/  LDG.E R10, desc[UR4][R10.64] ;  /* 0x000000040a0a7981 */ /* 0x000ea2000c1e1900 */
[----:B------:R-:W-:Y:S01]  /*01f0*/  VIADD R9, R7, 0xf3000000 ;  /* 0xf300000007097836 */ /* 0x000fe20000000000 */
[----:B------:R0:W1:Y:S04]  /*0200*/  MUFU.RSQ R8, R7 ;  /* 0x0000000700087308 */ /* 0x0000680000001400 */
[----:B------:R-:W-:Y:S01]  /*0210*/  ISETP.GT.U32.AND P0, PT, R9, 0x727fffff, PT ;  /* 0x727fffff0900780c */ /* 0x000fe20003f04070 */
[----:B------:R-:W-:Y:S01]  /*0220*/  BSSY.RECONVERGENT B0, `(.L_x_19) ;  /* 0x000000b000007945 */ /* 0x000fe20003800200 */
[----:B--2---:R-:W-:-:S11]  /*0230*/  FMUL R0, R10, UR7 ;  /* 0x000000070a007c20 */ /* 0x004fd60008400000 */
[----:B01----:R-:W-:Y:S05]  /*0240*/  @!P0 BRA `(.L_x_20) ;  /* 0x0000000000108947 */ /* 0x003fea0003800000 */
[----:B------:R-:W-:-:S07]  /*0250*/  MOV R10, 0x270 ;  /* 0x00000270000a7802 */ /* 0x000fce0000000f00 */
[----:B------:R-:W-:Y:S05]  /*0260*/  CALL.REL.NOINC `($__internal_2_$__cuda_sm20_sqrt_rn_f32_slowpath) ;  /* 0x0000000000747944 */ /* 0x000fea0003c00000 */
[----:B------:R-:W-:Y:S01]  /*0270*/  IMAD.MOV.U32 R2, RZ, RZ, R7 ;  /* 0x000000ffff027224 */ /* 0x000fe200078e0007 */
[----:B------:R-:W-:Y:S06]  /*0280*/  BRA `(.L_x_21) ;  /* 0x0000000000107947 */ /* 0x000fec0003800000 */
.L_x_20:
[----:B------:R-:W-:Y:S01]  /*0290*/  FMUL.FTZ R2, R7, R8 ;  /* 0x0000000807027220 */ /* 0x000fe20000410000 */
[----:B------:R-:W-:-:S03]  /*02a0*/  FMUL.FTZ R8, R8, 0.5 ;  /* 0x3f00000008087820 */ /* 0x000fc60000410000 */
[----:B------:R-:W-:-:S04]  /*02b0*/  FFMA R7, -R2, R2, R7 ;  /* 0x0000000202077223 */ /* 0x000fc80000000107 */
[----:B------:R-:W-:-:S07]  /*02c0*/  FFMA R2, R7, R8, R2 ;  /* 0x0000000807027223 */ /* 0x000fce0000000002 */
.L_x_21:
[----:B------:R-:W-:Y:S05]  /*02d0*/  BSYNC.RECONVERGENT B0 ;  /* 0x0000000000007941 */ /* 0x000fea0003800200 */
.L_x_19:
        /* <DEDUP_REMOVED lines=12> */
[----:B------:R-:W-:Y:S05]  /*03a0*/  CALL.REL.NOINC `($__internal_3_$__cuda_sm3x_div_rn_noftz_f32_slowpath) ;  /* 0x00000000007c7944 */ /* 0x000fea0003c00000 */
[----:B------:R-:W-:-:S07]  /*03b0*/  IMAD.MOV.U32 R6, RZ, RZ, R0 ;  /* 0x000000ffff067224 */ /* 0x000fce00078e0000 */
.L_x_23:
[----:B------:R-:W-:Y:S05]  /*03c0*/  BSYNC.RECONVERGENT B0 ;  /* 0x0000000000007941 */ /* 0x000fea0003800200 */
.L_x_22:
[----:B------:R-:W0:Y:S02]  /*03d0*/  LDCU.64 UR6, c[0x0][0x3a0] ;  /* 0x00007400ff0677ac */ /* 0x000e240008000a00 */
[----:B0-----:R-:W-:-:S04]  /*03e0*/  IADD3 R2, P0, PT, R5, UR6, RZ ;  /* 0x0000000605027c10 */ /* 0x001fc8000ff1e0ff */
[----:B------:R-:W-:-:S05]  /*03f0*/  IADD3.X R3, PT, PT, R4, UR7, RZ, P0, !PT ;  /* 0x0000000704037c10 */ /* 0x000fca00087fe4ff */
[----:B------:R-:W2:Y:S02]  /*0400*/  LDG.E R5, desc[UR4][R2.64] ;  /* 0x0000000402057981 */ /* 0x000ea4000c1e1900 */
[----:B--2---:R-:W-:-:S05]  /*0410*/  FADD R5, R5, R6 ;  /* 0x0000000605057221 */ /* 0x004fca0000000000 */
[----:B------:R-:W-:Y:S01]  /*0420*/  STG.E desc[UR4][R2.64], R5 ;  /* 0x0000000502007986 */ /* 0x000fe2000c101904 */
[----:B------:R-:W-:Y:S05]  /*0430*/  EXIT ;  /* 0x000000000000794d */ /* 0x000fea0003800000 */
        .weak           $__internal_2_$__cuda_sm20_sqrt_rn_f32_slowpath
        .type           $__internal_2_$__cuda_sm20_sqrt_rn_f32_slowpath,@function
        .size           $__internal_2_$__cuda_sm20_sqrt_rn_f32_slowpath,($__internal_3_$__cuda_sm3x_div_rn_noftz_f32_slowpath - $__internal_2_$__cuda_sm20_sqrt_rn_f32_slowpath)
$__internal_2_$__cuda_sm20_sqrt_rn_f32_slowpath:
        /* <DEDUP_REMOVED lines=10> */
[----:B------:R-:W-:-:S04]  /*04e0*/  @P0 FFMA R3, R2, 1.84467440737095516160e+19, RZ ;  /* 0x5f80000002030823 */ /* 0x000fc800000000ff */
[----:B------:R-:W0:Y:S02]  /*04f0*/  @P0 MUFU.RSQ R6, R3 ;  /* 0x0000000300060308 */ /* 0x000e240000001400 */
[----:B0-----:R-:W-:Y:S01]  /*0500*/  @P0 FMUL.FTZ R8, R3, R6 ;  /* 0x0000000603080220 */ /* 0x001fe20000410000 */
[----:B------:R-:W-:-:S03]  /*0510*/  @P0 FMUL.FTZ R6, R6, 0.5 ;  /* 0x3f00000006060820 */ /* 0x000fc60000410000 */
[----:B------:R-:W-:-:S04]  /*0520*/  @P0 FADD.FTZ R7, -R8, -RZ ;  /* 0x800000ff08070221 */ /* 0x000fc80000010100 */
[----:B------:R-:W-:Y:S01]  /*0530*/  @P0 FFMA R9, R8, R7, R3 ;  /* 0x0000000708090223 */ /* 0x000fe20000000003 */
[----:B------:R-:W-:-:S03]  /*0540*/  @!P0 IMAD.MOV.U32 R7, RZ, RZ, R2 ;  /* 0x000000ffff078224 */ /* 0x000fc600078e0002 */
[----:B------:R-:W-:-:S04]  /*0550*/  @P0 FFMA R6, R9, R6, R8 ;  /* 0x0000000609060223 */ /* 0x000fc80000000008 */
[----:B------:R-:W-:-:S07]  /*0560*/  @P0 FMUL.FTZ R7, R6, 2.3283064365386962891e-10 ;  /* 0x2f80000006070820 */ /* 0x000fce0000410000 */
.L_x_24:
[----:B------:R-:W-:Y:S02]  /*0570*/  IMAD.MOV.U32 R2, RZ, RZ, R10 ;  /* 0x000000ffff027224 */ /* 0x000fe400078e000a */
[----:B------:R-:W-:-:S04]  /*0580*/  IMAD.MOV.U32 R3, RZ, RZ, 0x0 ;  /* 0x00000000ff037424 */ /* 0x000fc800078e00ff */
[----:B------:R-:W-:Y:S05]  /*0590*/  RET.REL.NODEC R2 `(_Z17rms_update_kernelfffPKfPfS1_m) ;  /* 0xfffffff802987950 */ /* 0x000fea0003c3ffff */
        .weak           $__internal_3_$__cuda_sm3x_div_rn_noftz_f32_slowpath
        .type           $__internal_3_$__cuda_sm3x_div_rn_noftz_f32_slowpath,@function
        .size           $__internal_3_$__cuda_sm3x_div_rn_noftz_f32_slowpath,(.L_x_127 - $__internal_3_$__cuda_sm3x_div_rn_noftz_f32_slowpath)
$__internal_3_$__cuda_sm3x_div_rn_noftz_f32_slowpath:
        /* <DEDUP_REMOVED lines=13> */
[----:B------:R-:W-:Y:S01]  /*0670*/  FSETP.GTU.FTZ.AND P0, PT, |R0|, +INF , PT ;  /* 0x7f8000000000780b */ /* 0x000fe20003f1c200 */
[----:B------:R-:W-:Y:S01]  /*0680*/  IMAD.MOV.U32 R3, RZ, RZ, R11 ;  /* 0x000000ffff037224 */ /* 0x000fe200078e000b */
[----:B------:R-:W-:-:S04]  /*0690*/  FSETP.GTU.FTZ.AND P1, PT, |R11|, +INF , PT ;  /* 0x7f8000000b00780b */ /* 0x000fc80003f3c200 */
        /* <DEDUP_REMOVED lines=21> */
.L_x_26:
        /* <DEDUP_REMOVED lines=18> */
[----:B------:R-:W-:-:S04]  /*0910*/  IMAD.IADD R9, R3, 0x1, R6 ;  /* 0x0000000103097824 */ /* 0x000fc800078e0206 */
[----:B------:R-:W-:-:S05]  /*0920*/  VIADD R3, R9, 0xffffffff ;  /* 0xffffffff09037836 */ /* 0x000fca0000000000 */
        /* <DEDUP_REMOVED lines=31> */
.L_x_33:
[----:B------:R-:W-:-:S04]  /*0b20*/  LOP3.LUT R0, R0, 0x80000000, RZ, 0xc0, !PT ;  /* 0x8000000000007812 */ /* 0x000fc800078ec0ff */
[----:B------:R-:W-:Y:S01]  /*0b30*/  LOP3.LUT R0, R0, 0x7f800000, RZ, 0xfc, !PT ;  /* 0x7f80000000007812 */ /* 0x000fe200078efcff */
[----:B------:R-:W-:Y:S06]  /*0b40*/  BRA `(.L_x_34) ;  /* 0x0000000000047947 */ /* 0x000fec0003800000 */
.L_x_32:
[----:B------:R-:W-:-:S07]  /*0b50*/  IMAD R0, R6, 0x800000, R0 ;  /* 0x0080000006007824 */ /* 0x000fce00078e0200 */
.L_x_34:
[----:B------:R-:W-:Y:S05]  /*0b60*/  BSYNC.RECONVERGENT B2 ;  /* 0x0000000000027941 */ /* 0x000fea0003800200 */
.L_x_31:
[----:B------:R-:W-:Y:S05]  /*0b70*/  BRA `(.L_x_35) ;  /* 0x0000000000207947 */ /* 0x000fea0003800000 */
.L_x_30:
[----:B------:R-:W-:-:S04]  /*0b80*/  LOP3.LUT R0, R8, 0x80000000, R7, 0x48, !PT ;  /* 0x8000000008007812 */ /* 0x000fc800078e4807 */
[----:B------:R-:W-:Y:S01]  /*0b90*/  LOP3.LUT R0, R0, 0x7f800000, RZ, 0xfc, !PT ;  /* 0x7f80000000007812 */ /* 0x000fe200078efcff */
[----:B------:R-:W-:Y:S06]  /*0ba0*/  BRA `(.L_x_35) ;  /* 0x0000000000147947 */ /* 0x000fec0003800000 */
.L_x_29:
[----:B------:R-:W-:Y:S01]  /*0bb0*/  LOP3.LUT R0, R8, 0x80000000, R7, 0x48, !PT ;  /* 0x8000000008007812 */ /* 0x000fe200078e4807 */
[----:B------:R-:W-:Y:S06]  /*0bc0*/  BRA `(.L_x_35) ;  /* 0x00000000000c7947 */ /* 0x000fec0003800000 */
.L_x_28:
[----:B------:R-:W0:Y:S01]  /*0bd0*/  MUFU.RSQ R0, -QNAN ;  /* 0xffc0000000007908 */ /* 0x000e220000001400 */
[----:B------:R-:W-:Y:S05]  /*0be0*/  BRA `(.L_x_35) ;  /* 0x0000000000047947 */ /* 0x000fea0003800000 */
.L_x_27:
[----:B------:R-:W-:-:S07]  /*0bf0*/  FADD.FTZ R0, R0, R3 ;  /* 0x0000000300007221 */ /* 0x000fce0000010000 */
.L_x_35:
[----:B------:R-:W-:Y:S05]  /*0c00*/  BSYNC.RECONVERGENT B1 ;  /* 0x0000000000017941 */ /* 0x000fea0003800200 */
.L_x_25:
[----:B------:R-:W-:-:S04]  /*0c10*/  IMAD.MOV.U32 R3, RZ, RZ, 0x0 ;  /* 0x00000000ff037424 */ /* 0x000fc800078e00ff */
[----:B0-----:R-:W-:Y:S05]  /*0c20*/  RET.REL.NODEC R2 `(_Z17rms_update_kernelfffPKfPfS1_m) ;  /* 0xfffffff002f47950 */ /* 0x001fea0003c3ffff */
.L_x_36:
        /* <DEDUP_REMOVED lines=13> */
.L_x_127:


//--------------------- .text._Z20dbias_plus_dy_kernelPfPKfmm --------------------------
	.section	.text._Z20dbias_plus_dy_kernelPfPKfmm,"ax",@progbits
	.align	128
        .global         _Z20dbias_plus_dy_kernelPfPKfmm
        .type           _Z20dbias_plus_dy_kernelPfPKfmm,@function
        .size           _Z20dbias_plus_dy_kernelPfPKfmm,(.L_x_141 - _Z20dbias_plus_dy_kernelPfPKfmm)
        .other          _Z20dbias_plus_dy_kernelPfPKfmm,@"STO_CUDA_ENTRY STV_DEFAULT"
_Z20dbias_plus_dy_kernelPfPKfmm:
.text._Z20dbias_plus_dy_kernelPfPKfmm:
[----:B------:R-:W-:Y:S01]  /*0000*/  LDC R1, c[0x0][0x37c] ;  /* 0x0000df00ff017b82 */ /* 0x000fe20000000800 */
[----:B------:R-:W0:Y:S07]  /*0010*/  S2R R12, SR_TID.X ;  /* 0x00000000000c7919 */ /* 0x000e2e0000002100 */
[----:B------:R-:W1:Y:S08]  /*0020*/  S2UR UR4, SR_CTAID.X ;  /* 0x00000000000479c3 */ /* 0x000e700000002500 */
[----:B------:R-:W2:Y:S01]  /*0030*/  LDC.64 R10, c[0x0][0x398] ;  /* 0x0000e600ff0a7b82 */ /* 0x000ea20000000a00 */
[----:B-1----:R-:W-:-:S06]  /*0040*/  USHF.L.U32 UR4, UR4, 0xa, URZ ;  /* 0x0000000a04047899 */ /* 0x002fcc00080006ff */
[----:B0-----:R-:W-:-:S04]  /*0050*/  LOP3.LUT R12, R12, UR4, RZ, 0xfc, !PT ;  /* 0x000000040c0c7c12 */ /* 0x001fc8000f8efcff */
[----:B------:R-:W-:Y:S02]  /*0060*/  SHF.R.S32.HI R13, RZ, 0x1f, R12 ;  /* 0x0000001fff0d7819 */ /* 0x000fe4000001140c */
[----:B--2---:R-:W-:-:S04]  /*0070*/  ISETP.GE.U32.AND P0, PT, R12, R10, PT ;  /* 0x0000000a0c00720c */ /* 0x004fc80003f06070 */
[----:B------:R-:W-:-:S13]  /*0080*/  ISETP.GE.U32.AND.EX P0, PT, R13, R11, PT, P0 ;  /* 0x0000000b0d00720c */ /* 0x000fda0003f06100 */
[----:B------:R-:W-:Y:S05]  /*0090*/  @P0 EXIT ;  /* 0x000000000000094d */ /* 0x000fea0003800000 */
[----:B------:R-:W0:Y:S01]  /*00a0*/  LDCU.64 UR8, c[0x0][0x390] ;  /* 0x00007200ff0877ac */ /* 0x000e220008000a00 */
[----:B------:R-:W-:Y:S01]  /*00b0*/  HFMA2 R25, -RZ, RZ, 0, 0 ;  /* 0x00000000ff197431 */ /* 0x000fe200000001ff */
[----:B------:R-:W1:Y:S01]  /*00c0*/  LDCU.64 UR10, c[0x0][0x358] ;  /* 0x00006b00ff0a77ac */ /* 0x000e620008000a00 */
[----:B0-----:R-:W-:-:S04]  /*00d0*/  UISETP.NE.U32.AND UP0, UPT, UR8, URZ, UPT ;  /* 0x000000ff0800728c */ /* 0x001fc8000bf05070 */
[----:B------:R-:W-:-:S09]  /*00e0*/  UISETP.NE.AND.EX UP0, UPT, UR9, URZ, UPT, UP0 ;  /* 0x000000ff0900728c */ /* 0x000fd2000bf05300 */
[----:B-1----:R-:W-:Y:S05]  /*00f0*/  BRA.U !UP0, `(.L_x_37) ;  /* 0x0000000d08647547 */ /* 0x002fea000b800000 */
[----:B------:R-:W-:Y:S01]  /*0100*/  UISETP.GE.U32.AND UP1, UPT, UR8, 0x10, UPT ;  /* 0x000000100800788c */ /* 0x000fe2000bf26070 */
[----:B------:R-:W-:Y:S01]  /*0110*/  IMAD.MOV.U32 R25, RZ, RZ, RZ ;  /* 0x000000ffff197224 */ /* 0x000fe200078e00ff */
[----:B------:R-:W-:Y:S02]  /*0120*/  ULOP3.LUT UR12, UR8, 0xf, URZ, 0xc0, !UPT ;  /* 0x0000000f080c7892 */ /* 0x000fe4000f8ec0ff */
[----:B------:R-:W-:Y:S02]  /*0130*/  UISETP.GE.U32.AND.EX UP1, UPT, UR9, URZ, UPT, UP1 ;  /* 0x000000ff0900728c */ /* 0x000fe4000bf26110 */
[----:B------:R-:W-:Y:S01]  /*0140*/  UISETP.NE.U32.AND UP0, UPT, UR12, URZ, UPT ;  /* 0x000000ff0c00728c */ /* 0x000fe2000bf05070 */
[----:B------:R-:W-:Y:S01]  /*0150*/  UMOV UR5, URZ ;  /* 0x000000ff00057c82 */ /* 0x000fe20008000000 */
[----:B------:R-:W-:Y:S02]  /*0160*/  UMOV UR6, URZ ;  /* 0x000000ff00067c82 */ /* 0x000fe40008000000 */
[----:B------:R-:W-:-:S03]  /*0170*/  UISETP.NE.AND.EX UP0, UPT, URZ, URZ, UPT, UP0 ;  /* 0x000000ffff00728c */ /* 0x000fc6000bf05300 */
[----:B------:R-:W-:Y:S08]  /*0180*/  BRA.U !UP1, `(.L_x_38) ;  /* 0x0000000509407547 */ /* 0x000ff0000b800000 */
[----:B------:R-:W0:Y:S01]  /*0190*/  LDCU.64 UR14, c[0x0][0x388] ;  /* 0x00007100ff0e77ac */ /* 0x000e220008000a00 */
[C-C-:B------:R-:W-:Y:S01]  /*01a0*/  SHF.L.U64.HI R2, R10.reuse, 0x6, R11.reuse ;  /* 0x000000060a027819 */ /* 0x140fe2000001020b */
[----:B------:R-:W-:Y:S01]  /*01b0*/  IMAD.MOV.U32 R25, RZ, RZ, RZ ;  /* 0x000000ffff197224 */ /* 0x000fe200078e00ff */
[C---:B------:R-:W-:Y:S01]  /*01c0*/  SHF.L.U64.HI R3, R10.reuse, 0x2, R11 ;  /* 0x000000020a037819 */ /* 0x040fe2000001020b */
[----:B------:R-:W1:Y:S01]  /*01d0*/  LDCU UR6, c[0x0][0x394] ;  /* 0x00007280ff0677ac */ /* 0x000e620008000800 */
[----:B------:R-:W-:Y:S01]  /*01e0*/  SHF.L.U32 R0, R10, 0x2, RZ ;  /* 0x000000020a007819 */ /* 0x000fe200000006ff */
[----:B------:R-:W-:-:S07]  /*01f0*/  ULOP3.LUT UR5, UR8, 0xfffffff0, URZ, 0xc0, !UPT ;  /* 0xfffffff008057892 */ /* 0x000fce000f8ec0ff */
[----:B------:R-:W-:Y:S01]  /*0200*/  UMOV UR4, UR5 ;  /* 0x0000000500047c82 */ /* 0x000fe20008000000 */
[----:B0-----:R-:W-:-:S04]  /*0210*/  LEA R4, P0, R12, UR14, 0x2 ;  /* 0x0000000e0c047c11 */ /* 0x001fc8000f8010ff */
[----:B------:R-:W-:Y:S01]  /*0220*/  LEA.HI.X R5, R12, UR15, R13, 0x2, P0 ;  /* 0x0000000f0c057c11 */ /* 0x000fe200080f140d */
[----:B-1----:R-:W-:-:S08]  /*0230*/  UMOV UR7, UR6 ;  /* 0x0000000600077c82 */ /* 0x002fd00008000000 */
.L_x_39:
[----:B------:R-:W2:Y:S01]  /*0240*/  LDG.E R24, desc[UR10][R4.64] ;  /* 0x0000000a04187981 */ /* 0x000ea2000c1e1900 */
[----:B------:R-:W-:-:S04]  /*0250*/  IADD3 R22, P0, PT, R4, R0, RZ ;  /* 0x0000000004167210 */ /* 0x000fc80007f1e0ff */
[----:B------:R-:W-:-:S05]  /*0260*/  IADD3.X R23, PT, PT, R5, R3, RZ, P0, !PT ;  /* 0x0000000305177210 */ /* 0x000fca00007fe4ff */
[----:B------:R0:W3:Y:S01]  /*0270*/  LDG.E R6, desc[UR10][R22.64] ;  /* 0x0000000a16067981 */ /* 0x0000e2000c1e1900 */
[----:B------:R-:W-:-:S05]  /*0280*/  IADD3 R14, P0, PT, R22, R0, RZ ;  /* 0x00000000160e7210 */ /* 0x000fca0007f1e0ff */
[----:B------:R-:W-:Y:S01]  /*0290*/  IMAD.X R15, R23, 0x1, R3, P0 ;  /* 0x00000001170f7824 */ /* 0x000fe200000e0603 */
[----:B------:R-:W-:-:S04]  /*02a0*/  IADD3 R8, P0, PT, R14, R0, RZ ;  /* 0x000000000e087210 */ /* 0x000fc80007f1e0ff */
[----:B------:R-:W-:Y:S01]  /*02b0*/  IADD3.X R9, PT, PT, R15, R3, RZ, P0, !PT ;  /* 0x000000030f097210 */ /* 0x000fe200007fe4ff */
[----:B------:R1:W4:Y:S01]  /*02c0*/  LDG.E R7, desc[UR10][R14.64] ;  /* 0x0000000a0e077981 */ /* 0x000322000c1e1900 */
[----:B------:R-:W-:-:S03]  /*02d0*/  IADD3 R16, P0, PT, R8, R0, RZ ;  /* 0x0000000008107210 */ /* 0x000fc60007f1e0ff */
[----:B------:R-:W5:Y:S02]  /*02e0*/  LDG.E R8, desc[UR10][R8.64] ;  /* 0x0000000a08087981 */ /* 0x000f64000c1e1900 */
[----:B------:R-:W-:Y:S01]  /*02f0*/  IMAD.X R17, R9, 0x1, R3, P0 ;  /* 0x0000000109117824 */ /* 0x000fe200000e0603 */
[----:B------:R-:W-:-:S04]  /*0300*/  IADD3 R20, P0, PT, R16, R0, RZ ;  /* 0x0000000010147210 */ /* 0x000fc80007f1e0ff */
[-C--:B------:R-:W-:Y:S02]  /*0310*/  IADD3.X R21, PT, PT, R17, R3.reuse, RZ, P0, !PT ;  /* 0x0000000311157210 */ /* 0x080fe400007fe4ff */
[-C--:B------:R-:W-:Y:S01]  /*0320*/  IADD3 R18, P0, PT, R20, R0.reuse, RZ ;  /* 0x0000000014127210 */ /* 0x080fe20007f1e0ff */
[----:B------:R1:W5:Y:S04]  /*0330*/  LDG.E R9, desc[UR10][R16.64] ;  /* 0x0000000a10097981 */ /* 0x000368000c1e1900 */
[----:B------:R-:W-:Y:S01]  /*0340*/  IMAD.X R19, R21, 0x1, R3, P0 ;  /* 0x0000000115137824 */ /* 0x000fe200000e0603 */
[----:B------:R-:W-:Y:S01]  /*0350*/  IADD3 R26, P0, PT, R18, R0, RZ ;  /* 0x00000000121a7210 */ /* 0x000fe20007f1e0ff */
[----:B------:R-:W5:Y:S03]  /*0360*/  LDG.E R20, desc[UR10][R20.64] ;  /* 0x0000000a14147981 */ /* 0x000f66000c1e1900 */
[----:B------:R-:W-:-:S02]  /*0370*/  IADD3.X R27, PT, PT, R19, R3, RZ, P0, !PT ;  /* 0x00000003131b7210 */ /* 0x000fc400007fe4ff */
[----:B0-----:R-:W-:-:S03]  /*0380*/  IADD3 R22, P0, PT, R26, R0, RZ ;  /* 0x000000001a167210 */ /* 0x001fc60007f1e0ff */
[----:B------:R-:W5:Y:S01]  /*0390*/  LDG.E R26, desc[UR10][R26.64] ;  /* 0x0000000a1a1a7981 */ /* 0x000f62000c1e1900 */
[-C--:B------:R-:W-:Y:S02]  /*03a0*/  IADD3.X R23, PT, PT, R27, R3.reuse, RZ, P0, !PT ;  /* 0x000000031b177210 */ /* 0x080fe400007fe4ff */
[-C--:B------:R-:W-:Y:S01]  /*03b0*/  IADD3 R28, P0, PT, R22, R0.reuse, RZ ;  /* 0x00000000161c7210 */ /* 0x080fe20007f1e0ff */
[----:B------:R0:W5:Y:S04]  /*03c0*/  LDG.E R21, desc[UR10][R18.64] ;  /* 0x0000000a12157981 */ /* 0x000168000c1e1900 */
[----:B------:R-:W-:Y:S01]  /*03d0*/  IMAD.X R29, R23, 0x1, R3, P0 ;  /* 0x00000001171d7824 */ /* 0x000fe200000e0603 */
[-C--:B-1----:R-:W-:Y:S01]  /*03e0*/  IADD3 R14, P0, PT, R28, R0.reuse, RZ ;  /* 0x000000001c0e7210 */ /* 0x082fe20007f1e0ff */
[----:B------:R1:W5:Y:S03]  /*03f0*/  LDG.E R27, desc[UR10][R22.64] ;  /* 0x0000000a161b7981 */ /* 0x000366000c1e1900 */
[----:B------:R-:W-:Y:S01]  /*0400*/  IADD3.X R15, PT, PT, R29, R3, RZ, P0, !PT ;  /* 0x000000031d0f7210 */ /* 0x000fe200007fe4ff */
[----:B------:R-:W5:Y:S01]  /*0410*/  LDG.E R28, desc[UR10][R28.64] ;  /* 0x0000000a1c1c7981 */ /* 0x000f62000c1e1900 */
[----:B------:R-:W-:-:S03]  /*0420*/  IADD3 R16, P0, PT, R14, R0, RZ ;  /* 0x000000000e107210 */ /* 0x000fc60007f1e0ff */
[----:B------:R2:W5:Y:S01]  /*0430*/  LDG.E R14, desc[UR10][R14.64] ;  /* 0x0000000a0e0e7981 */ /* 0x000562000c1e1900 */
[----:B------:R-:W-:Y:S02]  /*0440*/  IADD3.X R17, PT, PT, R15, R3, RZ, P0, !PT ;  /* 0x000000030f117210 */ /* 0x000fe400007fe4ff */
[----:B0-----:R-:W-:-:S03]  /*0450*/  IADD3 R18, P0, PT, R16, R0, RZ ;  /* 0x0000000010127210 */ /* 0x001fc60007f1e0ff */
[----:B------:R-:W5:Y:S02]  /*0460*/  LDG.E R16, desc[UR10][R16.64] ;  /* 0x0000000a10107981 */ /* 0x000f64000c1e1900 */
[----:B------:R-:W-:Y:S01]  /*0470*/  IMAD.X R19, R17, 0x1, R3, P0 ;  /* 0x0000000111137824 */ /* 0x000fe200000e0603 */
[----:B-1----:R-:W-:-:S04]  /*0480*/  IADD3 R22, P0, PT, R18, R0, RZ ;  /* 0x0000000012167210 */ /* 0x002fc80007f1e0ff */
[----:B------:R-:W-:Y:S01]  /*0490*/  IADD3.X R23, PT, PT, R19, R3, RZ, P0, !PT ;  /* 0x0000000313177210 */ /* 0x000fe200007fe4ff */
[----:B------:R-:W5:Y:S04]  /*04a0*/  LDG.E R18, desc[UR10][R18.64] ;  /* 0x0000000a12127981 */ /* 0x000f68000c1e1900 */
[----:B------:R0:W5:Y:S01]  /*04b0*/  LDG.E R29, desc[UR10][R22.64] ;  /* 0x0000000a161d7981 */ /* 0x000162000c1e1900 */
[----:B--2---:R-:W-:Y:S01]  /*04c0*/  FADD R15, R24, R25 ;  /* 0x00000019180f7221 */ /* 0x004fe20000000000 */
[----:B------:R-:W-:-:S04]  /*04d0*/  IADD3 R24, P0, PT, R22, R0, RZ ;  /* 0x0000000016187210 */ /* 0x000fc80007f1e0ff */
[----:B------:R-:W-:Y:S02]  /*04e0*/  IADD3.X R25, PT, PT, R23, R3, RZ, P0, !PT ;  /* 0x0000000317197210 */ /* 0x000fe400007fe4ff */
[----:B0-----:R-:W-:Y:S01]  /*04f0*/  IADD3 R22, P0, PT, R24, R0, RZ ;  /* 0x0000000018167210 */ /* 0x001fe20007f1e0ff */
[----:B---3--:R-:W-:-:S04]  /*0500*/  FADD R17, R15, R6 ;  /* 0x000000060f117221 */ /* 0x008fc80000000000 */
[----:B------:R-:W-:Y:S01]  /*0510*/  IMAD.X R23, R25, 0x1, R3, P0 ;  /* 0x0000000119177824 */ /* 0x000fe200000e0603 */
[----:B------:R-:W2:Y:S04]  /*0520*/  LDG.E R6, desc[UR10][R24.64] ;  /* 0x0000000a18067981 */ /* 0x000ea8000c1e1900 */
[----:B------:R-:W3:Y:S01]  /*0530*/  LDG.E R15, desc[UR10][R22.64] ;  /* 0x0000000a160f7981 */ /* 0x000ee2000c1e1900 */
[----:B----4-:R-:W-:-:S04]  /*0540*/  FADD R7, R17, R7 ;  /* 0x0000000711077221 */ /* 0x010fc80000000000 */
[----:B-----5:R-:W-:-:S04]  /*0550*/  FADD R8, R7, R8 ;  /* 0x0000000807087221 */ /* 0x020fc80000000000 */
[----:B------:R-:W-:-:S04]  /*0560*/  FADD R9, R8, R9 ;  /* 0x0000000908097221 */ /* 0x000fc80000000000 */
[----:B------:R-:W-:-:S04]  /*0570*/  FADD R20, R9, R20 ;  /* 0x0000001409147221 */ /* 0x000fc80000000000 */
[----:B------:R-:W-:-:S04]  /*0580*/  FADD R21, R20, R21 ;  /* 0x0000001514157221 */ /* 0x000fc80000000000 */
[----:B------:R-:W-:-:S04]  /*0590*/  FADD R26, R21, R26 ;  /* 0x0000001a151a7221 */ /* 0x000fc80000000000 */
[----:B------:R-:W-:-:S04]  /*05a0*/  FADD R27, R26, R27 ;  /* 0x0000001b1a1b7221 */ /* 0x000fc80000000000 */
[----:B------:R-:W-:Y:S01]  /*05b0*/  FADD R27, R27, R28 ;  /* 0x0000001c1b1b7221 */ /* 0x000fe20000000000 */
[----:B------:R-:W-:-:S03]  /*05c0*/  UIADD3 UR4, UP1, UPT, UR4, -0x10, URZ ;  /* 0xfffffff004047890 */ /* 0x000fc6000ff3e0ff */
[----:B------:R-:W-:Y:S01]  /*05d0*/  FADD R27, R27, R14 ;  /* 0x0000000e1b1b7221 */ /* 0x000fe20000000000 */
[----:B------:R-:W-:Y:S02]  /*05e0*/  UIADD3.X UR7, UPT, UPT, UR7, -0x1, URZ, UP1, !UPT ;  /* 0xffffffff07077890 */ /* 0x000fe40008ffe4ff */
[----:B------:R-:W-:Y:S01]  /*05f0*/  UISETP.NE.U32.AND UP1, UPT, UR4, URZ, UPT ;  /* 0x000000ff0400728c */ /* 0x000fe2000bf25070 */
[----:B------:R-:W-:-:S03]  /*0600*/  FADD R27, R27, R16 ;  /* 0x000000101b1b7221 */ /* 0x000fc60000000000 */
[----:B------:R-:W-:Y:S01]  /*0610*/  UISETP.NE.AND.EX UP1, UPT, UR7, URZ, UPT, UP1 ;  /* 0x000000ff0700728c */ /* 0x000fe2000bf25310 */
[----:B------:R-:W-:-:S04]  /*0620*/  FADD R18, R27, R18 ;  /* 0x000000121b127221 */ /* 0x000fc80000000000 */
[----:B------:R-:W-:Y:S01]  /*0630*/  FADD R29, R18, R29 ;  /* 0x0000001d121d7221 */ /* 0x000fe20000000000 */
[----:B------:R-:W-:-:S04]  /*0640*/  LEA R4, P0, R10, R4, 0x6 ;  /* 0x000000040a047211 */ /* 0x000fc800078030ff */
[----:B------:R-:W-:Y:S01]  /*0650*/  IADD3.X R5, PT, PT, R5, R2, RZ, P0, !PT ;  /* 0x0000000205057210 */ /* 0x000fe200007fe4ff */
[----:B--2---:R-:W-:-:S04]  /*0660*/  FADD R6, R29, R6 ;  /* 0x000000061d067221 */ /* 0x004fc80000000000 */
[----:B---3--:R-:W-:Y:S01]  /*0670*/  FADD R25, R6, R15 ;  /* 0x0000000f06197221 */ /* 0x008fe20000000000 */
[----:B------:R-:W-:Y:S06]  /*0680*/  BRA.U UP1, `(.L_x_39) ;  /* 0xfffffff901ec7547 */ /* 0x000fec000b83ffff */
.L_x_38:
[----:B------:R-:W-:Y:S05]  /*0690*/  BRA.U !UP0, `(.L_x_37) ;  /* 0x0000000508fc7547 */ /* 0x000fea000b800000 */
[----:B------:R-:W-:Y:S02]  /*06a0*/  UISETP.GE.U32.AND UP1, UPT, UR12, 0x8, UPT ;  /* 0x000000080c00788c */ /* 0x000fe4000bf26070 */
[----:B------:R-:W-:Y:S02]  /*06b0*/  ULOP3.LUT UR13, UR8, 0x7, URZ, 0xc0, !UPT ;  /* 0x00000007080d7892 */ /* 0x000fe4000f8ec0ff */
[----:B------:R-:W-:Y:S02]  /*06c0*/  UISETP.GE.U32.AND.EX UP1, UPT, URZ, URZ, UPT, UP1 ;  /* 0x000000ffff00728c */ /* 0x000fe4000bf26110 */
[----:B------:R-:W-:-:S04]  /*06d0*/  UISETP.NE.U32.AND UP0, UPT, UR13, URZ, UPT ;  /* 0x000000ff0d00728c */ /* 0x000fc8000bf05070 */
[----:B------:R-:W-:-:S03]  /*06e0*/  UISETP.NE.AND.EX UP0, UPT, URZ, URZ, UPT, UP0 ;  /* 0x000000ffff00728c */ /* 0x000fc6000bf05300 */
[----:B------:R-:W-:Y:S08]  /*06f0*/  BRA.U !UP1, `(.L_x_40) ;  /* 0x0000000109f07547 */ /* 0x000ff0000b800000 */
[----:B------:R-:W0:Y:S01]  /*0700*/  LDCU.64 UR14, c[0x0][0x388] ;  /* 0x00007100ff0e77ac */ /* 0x000e220008000a00 */
[C---:B------:R-:W-:Y:S02]  /*0710*/  IMAD R0, R10.reuse, UR6, RZ ;  /* 0x000000060a007c24 */ /* 0x040fe4000f8e02ff */
[----:B------:R-:W-:Y:S01]  /*0720*/  IMAD.WIDE.U32 R2, R10, UR5, R12 ;  /* 0x000000050a027c25 */ /* 0x000fe2000f8e000c */
[----:B------:R-:W-:Y:S02]  /*0730*/  UIADD3 UR12, UPT, UPT, UR5, 0x1, URZ ;  /* 0x00000001050c7890 */ /* 0x000fe4000fffe0ff */
[----:B------:R-:W-:Y:S02]  /*0740*/  UIADD3 UR6, UPT, UPT, UR5, 0x3, URZ ;  /* 0x0000000305067890 */ /* 0x000fe4000fffe0ff */
[----:B------:R-:W-:Y:S01]  /*0750*/  IMAD R5, R11, UR5, R0 ;  /* 0x000000050b057c24 */ /* 0x000fe2000f8e0200 */
[----:B------:R-:W-:Y:S02]  /*0760*/  UIADD3 UR9, UPT, UPT, UR5, 0x2, URZ ;  /* 0x0000000205097890 */ /* 0x000fe4000fffe0ff */
[----:B------:R-:W-:-:S02]  /*0770*/  UIADD3 UR7, UPT, UPT, UR5, 0x4, URZ ;  /* 0x0000000405077890 */ /* 0x000fc4000fffe0ff */
[----:B------:R-:W-:Y:S01]  /*0780*/  IADD3 R3, PT, PT, R3, R5, RZ ;  /* 0x0000000503037210 */ /* 0x000fe20007ffe0ff */
[----:B------:R-:W-:Y:S01]  /*0790*/  IMAD.WIDE.U32 R20, R10, UR6, R12 ;  /* 0x000000060a147c25 */ /* 0x000fe2000f8e000c */
[----:B------:R-:W-:-:S03]  /*07a0*/  UIADD3 UR4, UPT, UPT, UR5, 0x5, URZ ;  /* 0x0000000505047890 */ /* 0x000fc6000fffe0ff */
[----:B------:R-:W-:Y:S01]  /*07b0*/  IMAD.WIDE.U32 R4, R10, UR9, R12 ;  /* 0x000000090a047c25 */ /* 0x000fe2000f8e000c */
[----:B0-----:R-:W-:Y:S02]  /*07c0*/  LEA R14, P0, R2, UR14, 0x2 ;  /* 0x0000000e020e7c11 */ /* 0x001fe4000f8010ff */
[----:B------:R-:W-:Y:S01]  /*07d0*/  LEA R6, P2, R20, UR14, 0x2 ;  /* 0x0000000e14067c11 */ /* 0x000fe2000f8410ff */
[----:B------:R-:W-:Y:S01]  /*07e0*/  IMAD R5, R11, UR9, R5 ;  /* 0x000000090b057c24 */ /* 0x000fe2000f8e0205 */
[----:B------:R-:W-:Y:S01]  /*07f0*/  LEA.HI.X R15, R2, UR15, R3, 0x2, P0 ;  /* 0x0000000f020f7c11 */ /* 0x000fe200080f1403 */
[----:B------:R-:W-:Y:S01]  /*0800*/  IMAD.WIDE.U32 R2, R10, UR12, R12 ;  /* 0x0000000c0a027c25 */ /* 0x000fe2000f8e000c */
[----:B------:R-:W-:-:S03]  /*0810*/  LEA R8, P1, R4, UR14, 0x2 ;  /* 0x0000000e04087c11 */ /* 0x000fc6000f8210ff */
[C---:B------:R-:W-:Y:S01]  /*0820*/  IMAD R7, R11.reuse, UR12, R3 ;  /* 0x0000000c0b077c24 */ /* 0x040fe2000f8e0203 */
[----:B------:R-:W-:Y:S01]  /*0830*/  LEA R16, P0, R2, UR14, 0x2 ;  /* 0x0000000e02107c11 */ /* 0x000fe2000f8010ff */
[C---:B------:R-:W-:Y:S01]  /*0840*/  IMAD R3, R11.reuse, UR6, R21 ;  /* 0x000000060b037c24 */ /* 0x040fe2000f8e0215 */
[----:B------:R0:W2:Y:S01]  /*0850*/  LDG.E R14, desc[UR10][R14.64] ;  /* 0x0000000a0e0e7981 */ /* 0x0000a2000c1e1900 */
[----:B------:R-:W-:Y:S01]  /*0860*/  IMAD.WIDE.U32 R18, R10, UR7, R12 ;  /* 0x000000070a127c25 */ /* 0x000fe2000f8e000c */
[----:B------:R-:W-:Y:S01]  /*0870*/  LEA.HI.X R17, R2, UR15, R7, 0x2, P0 ;  /* 0x0000000f02117c11 */ /* 0x000fe200080f1407 */
[----:B------:R-:W-:Y:S01]  /*0880*/  UIADD3 UR6, UPT, UPT, UR5, 0x6, URZ ;  /* 0x0000000605067890 */ /* 0x000fe2000fffe0ff */
[----:B------:R-:W-:Y:S01]  /*0890*/  LEA.HI.X R7, R20, UR15, R3, 0x2, P2 ;  /* 0x0000000f14077c11 */ /* 0x000fe200090f1403 */
[----:B------:R-:W-:Y:S01]  /*08a0*/  IMAD.WIDE.U32 R20, R10, UR4, R12 ;  /* 0x000000040a147c25 */ /* 0x000fe2000f8e000c */
[----:B------:R-:W-:Y:S01]  /*08b0*/  LEA.HI.X R9, R4, UR15, R5, 0x2, P1 ;  /* 0x0000000f04097c11 */ /* 0x000fe200088f1405 */
[----:B------:R-:W3:Y:S01]  /*08c0*/  LDG.E R16, desc[UR10][R16.64] ;  /* 0x0000000a10107981 */ /* 0x000ee2000c1e1900 */
[----:B------:R-:W-:Y:S01]  /*08d0*/  LEA R4, P0, R18, UR14, 0x2 ;  /* 0x0000000e12047c11 */ /* 0x000fe2000f8010ff */
[C---:B------:R-:W-:Y:S01]  /*08e0*/  IMAD R5, R11.reuse, UR7, R19 ;  /* 0x000000070b057c24 */ /* 0x040fe2000f8e0213 */
[----:B------:R-:W-:Y:S01]  /*08f0*/  LEA R2, P1, R20, UR14, 0x2 ;  /* 0x0000000e14027c11 */ /* 0x000fe2000f8210ff */
[----:B------:R-:W-:Y:S01]  /*0900*/  IMAD R3, R11, UR4, R21 ;  /* 0x000000040b037c24 */ /* 0x000fe2000f8e0215 */
[----:B------:R-:W-:Y:S01]  /*0910*/  UIADD3 UR4, UPT, UPT, UR5, 0x7, URZ ;  /* 0x0000000705047890 */ /* 0x000fe2000fffe0ff */
[----:B------:R-:W4:Y:S01]  /*0920*/  LDG.E R8, desc[UR10][R8.64] ;  /* 0x0000000a08087981 */ /* 0x000f22000c1e1900 */
[----:B------:R-:W-:Y:S01]  /*0930*/  IMAD.WIDE.U32 R22, R10, UR6, R12 ;  /* 0x000000060a167c25 */ /* 0x000fe2000f8e000c */
[----:B------:R-:W-:-:S02]  /*0940*/  LEA.HI.X R5, R18, UR15, R5, 0x2, P0 ;  /* 0x0000000f12057c11 */ /* 0x000fc400080f1405 */
[----:B------:R-:W5:Y:S01]  /*0950*/  LDG.E R6, desc[UR10][R6.64] ;  /* 0x0000000a06067981 */ /* 0x000f62000c1e1900 */
[----:B------:R-:W-:Y:S01]  /*0960*/  LEA.HI.X R3, R20, UR15, R3, 0x2, P1 ;  /* 0x0000000f14037c11 */ /* 0x000fe200088f1403 */
[C---:B------:R-:W-:Y:S01]  /*0970*/  IMAD R19, R11.reuse, UR6, R23 ;  /* 0x000000060b137c24 */ /* 0x040fe2000f8e0217 */
[----:B------:R-:W-:Y:S01]  /*0980*/  LEA R18, P0, R22, UR14, 0x2 ;  /* 0x0000000e16127c11 */ /* 0x000fe2000f8010ff */
[----:B------:R-:W-:Y:S01]  /*0990*/  IMAD.WIDE.U32 R20, R10, UR4, R12 ;  /* 0x000000040a147c25 */ /* 0x000fe2000f8e000c */
[----:B------:R-:W5:Y:S02]  /*09a0*/  LDG.E R5, desc[UR10][R4.64] ;  /* 0x0000000a04057981 */ /* 0x000f64000c1e1900 */
[----:B------:R-:W-:Y:S01]  /*09b0*/  LEA.HI.X R19, R22, UR15, R19, 0x2, P0 ;  /* 0x0000000f16137c11 */ /* 0x000fe200080f1413 */
[----:B0-----:R-:W-:Y:S01]  /*09c0*/  IMAD R15, R11, UR4, R21 ;  /* 0x000000040b0f7c24 */ /* 0x001fe2000f8e0215 */
[C---:B------:R-:W-:Y:S01]  /*09d0*/  LEA R22, P0, R20.reuse, UR14, 0x2 ;  /* 0x0000000e14167c11 */ /* 0x040fe2000f8010ff */
[----:B------:R-:W5:Y:S03]  /*09e0*/  LDG.E R2, desc[UR10][R2.64] ;  /* 0x0000000a02027981 */ /* 0x000f66000c1e1900 */
[----:B------:R-:W-:Y:S01]  /*09f0*/  LEA.HI.X R23, R20, UR15, R15, 0x2, P0 ;  /* 0x0000000f14177c11 */ /* 0x000fe200080f140f */
[----:B------:R-:W5:Y:S04]  /*0a00*/  LDG.E R18, desc[UR10][R18.64] ;  /* 0x0000000a12127981 */ /* 0x000f68000c1e1900 */
[----:B------:R-:W5:Y:S01]  /*0a10*/  LDG.E R22, desc[UR10][R22.64] ;  /* 0x0000000a16167981 */ /* 0x000f62000c1e1900 */
[----:B------:R-:W-:Y:S01]  /*0a20*/  UIADD3 UR5, UPT, UPT, UR5, 0x8, URZ ;  /* 0x0000000805057890 */ /* 0x000fe2000fffe0ff */
[----:B------:R-:W-:Y:S01]  /*0a30*/  UMOV UR6, URZ ;  /* 0x000000ff00067c82 */ /* 0x000fe20008000000 */
[----:B--2---:R-:W-:-:S04]  /*0a40*/  FADD R25, R25, R14 ;  /* 0x0000000e19197221 */ /* 0x004fc80000000000 */
[----:B---3--:R-:W-:-:S04]  /*0a50*/  FADD R25, R25, R16 ;  /* 0x0000001019197221 */ /* 0x008fc80000000000 */
[----:B----4-:R-:W-:-:S04]  /*0a60*/  FADD R25, R25, R8 ;  /* 0x0000000819197221 */ /* 0x010fc80000000000 */
[----:B-----5:R-:W-:-:S04]  /*0a70*/  FADD R6, R25, R6 ;  /* 0x0000000619067221 */ /* 0x020fc80000000000 */
[----:B------:R-:W-:-:S04]  /*0a80*/  FADD R5, R6, R5 ;  /* 0x0000000506057221 */ /* 0x000fc80000000000 */
[----:B------:R-:W-:-:S04]  /*0a90*/  FADD R5, R5, R2 ;  /* 0x0000000205057221 */ /* 0x000fc80000000000 */
[----:B------:R-:W-:-:S04]  /*0aa0*/  FADD R5, R5, R18 ;  /* 0x0000001205057221 */ /* 0x000fc80000000000 */
[----:B------:R-:W-:-:S07]  /*0ab0*/  FADD R25, R5, R22 ;  /* 0x0000001605197221 */ /* 0x000fce0000000000 */
.L_x_40:
[----:B------:R-:W-:Y:S05]  /*0ac0*/  BRA.U !UP0, `(.L_x_37) ;  /* 0x0000000108f07547 */ /* 0x000fea000b800000 */
[----:B------:R-:W-:Y:S02]  /*0ad0*/  UISETP.GE.U32.AND UP1, UPT, UR13, 0x4, UPT ;  /* 0x000000040d00788c */ /* 0x000fe4000bf26070 */
[----:B------:R-:W-:Y:S02]  /*0ae0*/  ULOP3.LUT UR7, UR8, 0x3, URZ, 0xc0, !UPT ;  /* 0x0000000308077892 */ /* 0x000fe4000f8ec0ff */
[----:B------:R-:W-:Y:S02]  /*0af0*/  UISETP.GE.U32.AND.EX UP1, UPT, URZ, URZ, UPT, UP1 ;  /* 0x000000ffff00728c */ /* 0x000fe4000bf26110 */
[----:B------:R-:W-:Y:S01]  /*0b00*/  UISETP.NE.U32.AND UP0, UPT, UR7, URZ, UPT ;  /* 0x000000ff0700728c */ /* 0x000fe2000bf05070 */
[----:B------:R-:W-:Y:S01]  /*0b10*/  UMOV UR4, URZ ;  /* 0x000000ff00047c82 */ /* 0x000fe20008000000 */
[----:B------:R-:W0:Y:S02]  /*0b20*/  LDCU.64 UR14, c[0x0][0x388] ;  /* 0x00007100ff0e77ac */ /* 0x000e240008000a00 */
[----:B------:R-:W-:-:S03]  /*0b30*/  UISETP.NE.AND.EX UP0, UPT, UR4, URZ, UPT, UP0 ;  /* 0x000000ff0400728c */ /* 0x000fc6000bf05300 */
[----:B------:R-:W-:Y:S08]  /*0b40*/  BRA.U !UP1, `(.L_x_41) ;  /* 0x0000000109887547 */ /* 0x000ff0000b800000 */
[----:B------:R-:W1:Y:S01]  /*0b50*/  LDCU.64 UR8, c[0x0][0x388] ;  /* 0x00007100ff0877ac */ /* 0x000e620008000a00 */
[----:B------:R-:W-:Y:S01]  /*0b60*/  MOV R7, R13 ;  /* 0x0000000d00077202 */ /* 0x000fe20000000f00 */
[C---:B------:R-:W-:Y:S02]  /*0b70*/  IMAD R0, R10.reuse, UR6, RZ ;  /* 0x000000060a007c24 */ /* 0x040fe4000f8e02ff */
[----:B------:R-:W-:Y:S01]  /*0b80*/  IMAD.MOV.U32 R6, RZ, RZ, R12 ;  /* 0x000000ffff067224 */ /* 0x000fe200078e000c */
[----:B------:R-:W-:Y:S02]  /*0b90*/  UIADD3 UR6, UPT, UPT, UR5, 0x1, URZ ;  /* 0x0000000105067890 */ /* 0x000fe4000fffe0ff */
[----:B------:R-:W-:Y:S01]  /*0ba0*/  IMAD R5, R11, UR5, R0 ;  /* 0x000000050b057c24 */ /* 0x000fe2000f8e0200 */
[----:B------:R-:W-:Y:S02]  /*0bb0*/  UIADD3 UR12, UPT, UPT, UR5, 0x2, URZ ;  /* 0x00000002050c7890 */ /* 0x000fe4000fffe0ff */
[----:B------:R-:W-:Y:S01]  /*0bc0*/  IMAD.WIDE.U32 R2, R10, UR5, R6 ;  /* 0x000000050a027c25 */ /* 0x000fe2000f8e0006 */
[----:B------:R-:W-:-:S03]  /*0bd0*/  UIADD3 UR13, UPT, UPT, UR5, 0x3, URZ ;  /* 0x00000003050d7890 */ /* 0x000fc6000fffe0ff */
[----:B------:R-:W-:Y:S01]  /*0be0*/  IMAD.WIDE.U32 R14, R10, UR6, R6 ;  /* 0x000000060a0e7c25 */ /* 0x000fe2000f8e0006 */
[----:B------:R-:W-:-:S03]  /*0bf0*/  IADD3 R5, PT, PT, R3, R5, RZ ;  /* 0x0000000503057210 */ /* 0x000fc60007ffe0ff */
[----:B------:R-:W-:Y:S01]  /*0c00*/  IMAD.WIDE.U32 R16, R10, UR12, R6 ;  /* 0x0000000c0a107c25 */ /* 0x000fe2000f8e0006 */
[----:B-1----:R-:W-:-:S03]  /*0c10*/  LEA R8, P0, R2, UR8, 0x2 ;  /* 0x0000000802087c11 */ /* 0x002fc6000f8010ff */
[C---:B------:R-:W-:Y:S01]  /*0c20*/  IMAD R3, R11.reuse, UR6, R15 ;  /* 0x000000060b037c24 */ /* 0x040fe2000f8e020f */
[----:B------:R-:W-:Y:S01]  /*0c30*/  LEA.HI.X R9, R2, UR9, R5, 0x2, P0 ;  /* 0x0000000902097c11 */ /* 0x000fe200080f1405 */
[C---:B------:R-:W-:Y:S01]  /*0c40*/  IMAD R15, R11.reuse, UR12, R17 ;  /* 0x0000000c0b0f7c24 */ /* 0x040fe2000f8e0211 */
[----:B------:R-:W-:Y:S01]  /*0c50*/  LEA R4, P0, R14, UR8, 0x2 ;  /* 0x000000080e047c11 */ /* 0x000fe2000f8010ff */
[----:B------:R-:W-:Y:S01]  /*0c60*/  IMAD.WIDE.U32 R6, R10, UR13, R6 ;  /* 0x0000000d0a067c25 */ /* 0x000fe2000f8e0006 */
[----:B------:R-:W-:Y:S01]  /*0c70*/  LEA R2, P1, R16, UR8, 0x2 ;  /* 0x0000000810027c11 */ /* 0x000fe2000f8210ff */
[----:B------:R-:W2:Y:S01]  /*0c80*/  LDG.E R8, desc[UR10][R8.64] ;  /* 0x0000000a08087981 */ /* 0x000ea2000c1e1900 */
[----:B------:R-:W-:Y:S01]  /*0c90*/  LEA.HI.X R5, R14, UR9, R3, 0x2, P0 ;  /* 0x000000090e057c11 */ /* 0x000fe200080f1403 */
[----:B------:R-:W-:Y:S01]  /*0ca0*/  IMAD R7, R11, UR13, R7 ;  /* 0x0000000d0b077c24 */ /* 0x000fe2000f8e0207 */
[----:B------:R-:W-:Y:S02]  /*0cb0*/  LEA.HI.X R3, R16, UR9, R15, 0x2, P1 ;  /* 0x0000000910037c11 */ /* 0x000fe400088f140f */
[C---:B------:R-:W-:Y:S01]  /*0cc0*/  LEA R14, P0, R6.reuse, UR8, 0x2 ;  /* 0x00000008060e7c11 */ /* 0x040fe2000f8010ff */
[----:B------:R-:W3:Y:S03]  /*0cd0*/  LDG.E R4, desc[UR10][R4.64] ;  /* 0x0000000a04047981 */ /* 0x000ee6000c1e1900 */
[----:B------:R-:W-:Y:S01]  /*0ce0*/  LEA.HI.X R15, R6, UR9, R7, 0x2, P0 ;  /* 0x00000009060f7c11 */ /* 0x000fe200080f1407 */
[----:B------:R-:W4:Y:S04]  /*0cf0*/  LDG.E R2, desc[UR10][R2.64] ;  /* 0x0000000a02027981 */ /* 0x000f28000c1e1900 */
[----:B------:R-:W5:Y:S01]  /*0d00*/  LDG.E R14, desc[UR10][R14.64] ;  /* 0x0000000a0e0e7981 */ /* 0x000f62000c1e1900 */
[----:B------:R-:W-:Y:S01]  /*0d10*/  UIADD3 UR5, UPT, UPT, UR5, 0x4, URZ ;  /* 0x0000000405057890 */ /* 0x000fe2000fffe0ff */
[----:B------:R-:W-:Y:S01]  /*0d20*/  UMOV UR6, URZ ;  /* 0x000000ff00067c82 */ /* 0x000fe20008000000 */
[----:B--2---:R-:W-:-:S04]  /*0d30*/  FADD R25, R25, R8 ;  /* 0x0000000819197221 */ /* 0x004fc80000000000 */
[----:B---3--:R-:W-:-:S04]  /*0d40*/  FADD R25, R25, R4 ;  /* 0x0000000419197221 */ /* 0x008fc80000000000 */
[----:B----4-:R-:W-:-:S04]  /*0d50*/  FADD R25, R25, R2 ;  /* 0x0000000219197221 */ /* 0x010fc80000000000 */
[----:B-----5:R-:W-:-:S07]  /*0d60*/  FADD R25, R25, R14 ;  /* 0x0000000e19197221 */ /* 0x020fce0000000000 */
.L_x_41:
[----:B------:R-:W-:Y:S05]  /*0d70*/  BRA.U !UP0, `(.L_x_37) ;  /* 0x0000000108447547 */ /* 0x000fea000b800000 */
.L_x_42:
[----:B------:R-:W-:Y:S01]  /*0d80*/  MOV R3, R13 ;  /* 0x0000000d00037202 */ /* 0x000fe20000000f00 */
[C---:B------:R-:W-:Y:S02]  /*0d90*/  IMAD R0, R10.reuse, UR6, RZ ;  /* 0x000000060a007c24 */ /* 0x040fe4000f8e02ff */
[----:B------:R-:W-:Y:S02]  /*0da0*/  IMAD.MOV.U32 R2, RZ, RZ, R12 ;  /* 0x000000ffff027224 */ /* 0x000fe400078e000c */
[----:B------:R-:W-:Y:S02]  /*0db0*/  IMAD R5, R11, UR5, R0 ;  /* 0x000000050b057c24 */ /* 0x000fe4000f8e0200 */
[----:B------:R-:W-:-:S05]  /*0dc0*/  IMAD.WIDE.U32 R2, R10, UR5, R2 ;  /* 0x000000050a027c25 */ /* 0x000fca000f8e0002 */
[----:B------:R-:W-:Y:S02]  /*0dd0*/  IADD3 R3, PT, PT, R3, R5, RZ ;  /* 0x0000000503037210 */ /* 0x000fe40007ffe0ff */
[----:B0-----:R-:W-:-:S04]  /*0de0*/  LEA R4, P0, R2, UR14, 0x2 ;  /* 0x0000000e02047c11 */ /* 0x001fc8000f8010ff */
[----:B------:R-:W-:-:S05]  /*0df0*/  LEA.HI.X R5, R2, UR15, R3, 0x2, P0 ;  /* 0x0000000f02057c11 */ /* 0x000fca00080f1403 */
[----:B------:R-:W2:Y:S01]  /*0e00*/  LDG.E R4, desc[UR10][R4.64] ;  /* 0x0000000a04047981 */ /* 0x000ea2000c1e1900 */
[----:B------:R-:W-:Y:S02]  /*0e10*/  UIADD3 UR7, UP0, UPT, UR7, -0x1, URZ ;  /* 0xffffffff07077890 */ /* 0x000fe4000ff1e0ff */
[----:B------:R-:W-:Y:S02]  /*0e20*/  UIADD3 UR5, UPT, UPT, UR5, 0x1, URZ ;  /* 0x0000000105057890 */ /* 0x000fe4000fffe0ff */
[----:B------:R-:W-:Y:S02]  /*0e30*/  UIADD3.X UR4, UPT, UPT, UR4, -0x1, URZ, UP0, !UPT ;  /* 0xffffffff04047890 */ /* 0x000fe400087fe4ff */
[----:B------:R-:W-:Y:S01]  /*0e40*/  UISETP.NE.U32.AND UP0, UPT, UR7, URZ, UPT ;  /* 0x000000ff0700728c */ /* 0x000fe2000bf05070 */
[----:B------:R-:W-:-:S03]  /*0e50*/  UMOV UR6, URZ ;  /* 0x000000ff00067c82 */ /* 0x000fc60008000000 */
[----:B------:R-:W-:Y:S01]  /*0e60*/  UISETP.NE.AND.EX UP0, UPT, UR4, URZ, UPT, UP0 ;  /* 0x000000ff0400728c */ /* 0x000fe2000bf05300 */
[----:B--2---:R-:W-:-:S08]  /*0e70*/  FADD R25, R4, R25 ;  /* 0x0000001904197221 */ /* 0x004fd00000000000 */
[----:B------:R-:W-:Y:S05]  /*0e80*/  BRA.U UP0, `(.L_x_42) ;  /* 0xfffffffd00bc7547 */ /* 0x000fea000b83ffff */
.L_x_37:
[----:B------:R-:W1:Y:S02]  /*0e90*/  LDCU.64 UR4, c[0x0][0x380] ;  /* 0x00007000ff0477ac */ /* 0x000e640008000a00 */
[----:B-1----:R-:W-:-:S04]  /*0ea0*/  LEA R2, P0, R12, UR4, 0x2 ;  /* 0x000000040c027c11 */ /* 0x002fc8000f8010ff */
[----:B------:R-:W-:-:S05]  /*0eb0*/  LEA.HI.X R3, R12, UR5, R13, 0x2, P0 ;  /* 0x000000050c037c11 */ /* 0x000fca00080f140d */
[----:B------:R-:W2:Y:S02]  /*0ec0*/  LDG.E R0, desc[UR10][R2.64] ;  /* 0x0000000a02007981 */ /* 0x000ea4000c1e1900 */
[----:B--2---:R-:W-:-:S05]  /*0ed0*/  FADD R25, R0, R25 ;  /* 0x0000001900197221 */ /* 0x004fca0000000000 */
[----:B------:R-:W-:Y:S01]  /*0ee0*/  STG.E desc[UR10][R2.64], R25 ;  /* 0x0000001902007986 */ /* 0x000fe2000c10190a */
[----:B0-----:R-:W-:Y:S05]  /*0ef0*/  EXIT ;  /* 0x000000000000794d */ /* 0x001fea0003800000 */
.L_x_43:
        /* <DEDUP_REMOVED lines=16> */
.L_x_141:


//--------------------- .text._Z19pow_backward_kernelPKffS0_Pfm --------------------------
	.section	.text._Z19pow_backward_kernelPKffS0_Pfm,"ax",@progbits
	.align	128
        .global         _Z19pow_backward_kernelPKffS0_Pfm
        .type           _Z19pow_backward_kernelPKffS0_Pfm,@function
        .size           _Z19pow_backward_kernelPKffS0_Pfm,(.L_x_142 - _Z19pow_backward_kernelPKffS0_Pfm)
        .other          _Z19pow_backward_kernelPKffS0_Pfm,@"STO_CUDA_ENTRY STV_DEFAULT"
_Z19pow_backward_kernelPKffS0_Pfm:
.text._Z19pow_backward_kernelPKffS0_Pfm:
        /* <DEDUP_REMOVED lines=10> */
[----:B------:R-:W0:Y:S01]  /*00a0*/  LDC R0, c[0x0][0x388] ;  /* 0x0000e200ff007b82 */ /* 0x000e220000000800 */
[----:B------:R-:W1:Y:S01]  /*00b0*/  LDCU.64 UR4, c[0x0][0x358] ;  /* 0x00006b00ff0477ac */ /* 0x000e620008000a00 */
[----:B------:R-:W-:Y:S01]  /*00c0*/  BSSY.RECONVERGENT B0, `(.L_x_44) ;  /* 0x0000115000007945 */ /* 0x000fe20003800200 */
[----:B------:R-:W-:Y:S01]  /*00d0*/  HFMA2 R6, -RZ, RZ, 1.875, 0 ;  /* 0x3f800000ff067431 */ /* 0x000fe200000001ff */
[----:B0-----:R-:W0:Y:S02]  /*00e0*/  FRND.CEIL R5, R0 ;  /* 0x0000000000057307 */ /* 0x001e240000209000 */
[----:B0-----:R-:W-:-:S13]  /*00f0*/  FSETP.NEU.AND P0, PT, R5, R0, PT ;  /* 0x000000000500720b */ /* 0x001fda0003f0d000 */
[----:B-1----:R-:W-:Y:S05]  /*0100*/  @P0 BRA `(.L_x_45) ;  /* 0x0000000800cc0947 */ /* 0x002fea0003800000 */
[----:B------:R-:W0:Y:S02]  /*0110*/  LDCU.64 UR6, c[0x0][0x380] ;  /* 0x00007000ff0677ac */ /* 0x000e240008000a00 */
[----:B0-----:R-:W-:-:S04]  /*0120*/  LEA R4, P0, R2, UR6, 0x2 ;  /* 0x0000000602047c11 */ /* 0x001fc8000f8010ff */
[----:B------:R-:W-:-:S05]  /*0130*/  LEA.HI.X R5, R2, UR7, R3, 0x2, P0 ;  /* 0x0000000702057c11 */ /* 0x000fca00080f1403 */
[----:B------:R-:W2:Y:S02]  /*0140*/  LDG.E R4, desc[UR4][R4.64] ;  /* 0x0000000404047981 */ /* 0x000ea4000c1e1900 */
[----:B--2---:R-:W-:-:S13]  /*0150*/  FSETP.GEU.AND P0, PT, R4, RZ, PT ;  /* 0x000000ff0400720b */ /* 0x004fda0003f0e000 */
[----:B------:R-:W-:Y:S05]  /*0160*/  @P0 BRA `(.L_x_46) ;  /* 0x0000000400780947 */ /* 0x000fea0003800000 */
[C---:B------:R-:W-:Y:S01]  /*0170*/  FMUL R5, |R4|.reuse, 16777216 ;  /* 0x4b80000004057820 */ /* 0x040fe20000400200 */
[----:B------:R-:W-:Y:S01]  /*0180*/  FSETP.GEU.AND P0, PT, |R4|, 1.175494350822287508e-38, PT ;  /* 0x008000000400780b */ /* 0x000fe20003f0e200 */
[----:B------:R-:W-:Y:S01]  /*0190*/  BSSY.RECONVERGENT B1, `(.L_x_47) ;  /* 0x0000059000017945 */ /* 0x000fe20003800200 */
[----:B------:R-:W-:Y:S02]  /*01a0*/  MOV R14, 0x3a2c32e4 ;  /* 0x3a2c32e4000e7802 */ /* 0x000fe40000000f00 */
[----:B------:R-:W-:-:S04]  /*01b0*/  FSEL R5, R5, |R4|, !P0 ;  /* 0x4000000405057208 */ /* 0x000fc80004000000 */
[----:B------:R-:W-:-:S04]  /*01c0*/  IADD3 R6, PT, PT, R5, -0x3f3504f3, RZ ;  /* 0xc0cafb0d05067810 */ /* 0x000fc80007ffe0ff */
[----:B------:R-:W-:-:S04]  /*01d0*/  LOP3.LUT R6, R6, 0xff800000, RZ, 0xc0, !PT ;  /* 0xff80000006067812 */ /* 0x000fc800078ec0ff */
[-C--:B------:R-:W-:Y:S02]  /*01e0*/  IADD3 R5, PT, PT, R5, -R6.reuse, RZ ;  /* 0x8000000605057210 */ /* 0x080fe40007ffe0ff */
[----:B------:R-:W-:-:S03]  /*01f0*/  I2FP.F32.S32 R6, R6 ;  /* 0x0000000600067245 */ /* 0x000fc60000201400 */
[C---:B------:R-:W-:Y:S01]  /*0200*/  FADD R8, R5.reuse, 1 ;  /* 0x3f80000005087421 */ /* 0x040fe20000000000 */
[----:B------:R-:W-:Y:S01]  /*0210*/  FADD R7, R5, -1 ;  /* 0xbf80000005077421 */ /* 0x000fe20000000000 */
[----:B------:R-:W-:-:S03]  /*0220*/  FSEL R5, RZ, -24, P0 ;  /* 0xc1c00000ff057808 */ /* 0x000fc60000000000 */
[----:B------:R-:W-:Y:S01]  /*0230*/  FADD R9, R7, R7 ;  /* 0x0000000707097221 */ /* 0x000fe20000000000 */
[----:B------:R-:W0:Y:S01]  /*0240*/  MUFU.RCP R8, R8 ;  /* 0x0000000800087308 */ /* 0x000e220000001000 */
[----:B------:R-:W-:Y:S02]  /*0250*/  FFMA R5, R6, 1.1920928955078125e-07, R5 ;  /* 0x3400000006057823 */ /* 0x000fe40000000005 */
[----:B0-----:R-:W-:-:S04]  /*0260*/  FMUL R10, R8, R9 ;  /* 0x00000009080a7220 */ /* 0x001fc80000400000 */
[----:B------:R-:W-:Y:S01]  /*0270*/  FADD R11, R7, -R10 ;  /* 0x8000000a070b7221 */ /* 0x000fe20000000000 */
[C---:B------:R-:W-:Y:S01]  /*0280*/  FMUL R9, R10.reuse, R10 ;  /* 0x0000000a0a097220 */ /* 0x040fe20000400000 */
[C---:B------:R-:W-:Y:S02]  /*0290*/  FFMA R6, R10.reuse, 1.4426950216293334961, R5 ;  /* 0x3fb8aa3b0a067823 */ /* 0x040fe40000000005 */
[----:B------:R-:W-:Y:S01]  /*02a0*/  FADD R12, R11, R11 ;  /* 0x0000000b0b0c7221 */ /* 0x000fe20000000000 */
[----:B------:R-:W-:Y:S01]  /*02b0*/  FFMA R14, R9, R14, 0.0032181653659790754318 ;  /* 0x3b52e7db090e7423 */ /* 0x000fe2000000000e */
[----:B------:R-:W-:Y:S02]  /*02c0*/  FADD R5, R5, -R6 ;  /* 0x8000000605057221 */ /* 0x000fe40000000000 */
[----:B------:R-:W-:Y:S01]  /*02d0*/  FFMA R7, R7, -R10, R12 ;  /* 0x8000000a07077223 */ /* 0x000fe2000000000c */
[----:B------:R-:W-:Y:S01]  /*02e0*/  FFMA R14, R9, R14, 0.018033718690276145935 ;  /* 0x3c93bb73090e7423 */ /* 0x000fe2000000000e */
[----:B------:R-:W-:-:S02]  /*02f0*/  FFMA R12, R10, 1.4426950216293334961, R5 ;  /* 0x3fb8aa3b0a0c7823 */ /* 0x000fc40000000005 */
[----:B------:R-:W-:Y:S01]  /*0300*/  FMUL R7, R8, R7 ;  /* 0x0000000708077220 */ /* 0x000fe20000400000 */
[----:B------:R-:W-:-:S03]  /*0310*/  FFMA R14, R9, R14, 0.12022458761930465698 ;  /* 0x3df6384f090e7423 */ /* 0x000fc6000000000e */
[----:B------:R-:W-:Y:S01]  /*0320*/  FFMA R5, R7, 1.4426950216293334961, R12 ;  /* 0x3fb8aa3b07057823 */ /* 0x000fe2000000000c */
[----:B------:R-:W-:-:S03]  /*0330*/  FMUL R9, R9, R14 ;  /* 0x0000000e09097220 */ /* 0x000fc60000400000 */
[----:B------:R-:W-:Y:S01]  /*0340*/  FFMA R8, R10, 1.9251366722983220825e-08, R5 ;  /* 0x32a55e340a087823 */ /* 0x000fe20000000005 */
[----:B------:R-:W-:-:S04]  /*0350*/  FMUL R5, R9, 3 ;  /* 0x4040000009057820 */ /* 0x000fc80000400000 */
[----:B------:R-:W-:Y:S01]  /*0360*/  FFMA R8, R7, R5, R8 ;  /* 0x0000000507087223 */ /* 0x000fe20000000008 */
[----:B------:R-:W-:-:S03]  /*0370*/  FADD R5, R0, -1 ;  /* 0xbf80000000057421 */ /* 0x000fc60000000000 */
[----:B------:R-:W-:-:S04]  /*0380*/  FFMA R9, R10, R9, R8 ;  /* 0x000000090a097223 */ /* 0x000fc80000000008 */
[----:B------:R-:W-:-:S04]  /*0390*/  FADD R8, R6, R9 ;  /* 0x0000000906087221 */ /* 0x000fc80000000000 */
[----:B------:R-:W-:Y:S01]  /*03a0*/  FMUL R10, R5, R8 ;  /* 0x00000008050a7220 */ /* 0x000fe20000400000 */
[----:B------:R-:W-:-:S03]  /*03b0*/  FADD R6, -R6, R8 ;  /* 0x0000000806067221 */ /* 0x000fc60000000100 */
[----:B------:R-:W0:Y:S01]  /*03c0*/  FRND R11, R10 ;  /* 0x0000000a000b7307 */ /* 0x000e220000201000 */
[----:B------:R-:W-:Y:S01]  /*03d0*/  FADD R6, R9, -R6 ;  /* 0x8000000609067221 */ /* 0x000fe20000000000 */
[C---:B------:R-:W-:Y:S01]  /*03e0*/  FFMA R7, R5.reuse, R8, -R10 ;  /* 0x0000000805077223 */ /* 0x040fe2000000080a */
[----:B------:R-:W-:Y:S01]  /*03f0*/  HFMA2 R9, -RZ, RZ, 0.64013671875, -15.109375 ;  /* 0x391fcb8eff097431 */ /* 0x000fe200000001ff */
[C---:B------:R-:W-:Y:S02]  /*0400*/  FSETP.GT.AND P1, PT, |R10|.reuse, 152, PT ;  /* 0x431800000a00780b */ /* 0x040fe40003f24200 */
[----:B------:R-:W-:Y:S01]  /*0410*/  FFMA R6, R5, R6, R7 ;  /* 0x0000000605067223 */ /* 0x000fe20000000007 */
[C---:B------:R-:W-:Y:S01]  /*0420*/  FSETP.GEU.AND P2, PT, R10.reuse, RZ, PT ;  /* 0x000000ff0a00720b */ /* 0x040fe20003f4e000 */
[----:B------:R-:W1:Y:S01]  /*0430*/  F2I.NTZ R8, R10 ;  /* 0x0000000a00087305 */ /* 0x000e620000203100 */
[----:B0-----:R-:W-:Y:S01]  /*0440*/  FADD R7, R10, -R11 ;  /* 0x8000000b0a077221 */ /* 0x001fe20000000000 */
[----:B------:R-:W-:-:S03]  /*0450*/  FSETP.GT.AND P0, PT, R11, RZ, PT ;  /* 0x000000ff0b00720b */ /* 0x000fc60003f04000 */
[----:B------:R-:W-:-:S04]  /*0460*/  FADD R6, R6, R7 ;  /* 0x0000000706067221 */ /* 0x000fc80000000000 */
[----:B------:R-:W-:Y:S01]  /*0470*/  FFMA R7, R6, R9, 0.0013391353422775864601 ;  /* 0x3aaf85ed06077423 */ /* 0x000fe20000000009 */
[----:B------:R-:W-:Y:S02]  /*0480*/  SEL R9, RZ, 0x83000000, P0 ;  /* 0x83000000ff097807 */ /* 0x000fe40000000000 */
[----:B------:R-:W-:Y:S01]  /*0490*/  FSETP.NEU.AND P0, PT, |R4|, 1, PT ;  /* 0x3f8000000400780b */ /* 0x000fe20003f0d200 */
[C---:B------:R-:W-:Y:S01]  /*04a0*/  FFMA R7, R6.reuse, R7, 0.0096188392490148544312 ;  /* 0x3c1d985606077423 */ /* 0x040fe20000000007 */
[----:B------:R-:W-:Y:S02]  /*04b0*/  IADD3 R12, PT, PT, R9, 0x7f000000, RZ ;  /* 0x7f000000090c7810 */ /* 0x000fe40007ffe0ff */
[----:B------:R-:W-:Y:S01]  /*04c0*/  FSETP.EQ.OR P0, PT, R5, RZ, !P0 ;  /* 0x000000ff0500720b */ /* 0x000fe20004702400 */
[----:B------:R-:W-:Y:S01]  /*04d0*/  FFMA R7, R6, R7, 0.055503588169813156128 ;  /* 0x3d6357bb06077423 */ /* 0x000fe20000000007 */
[----:B-1----:R-:W-:-:S03]  /*04e0*/  LEA R8, R8, -R9, 0x17 ;  /* 0x8000000908087211 */ /* 0x002fc600078eb8ff */
[----:B------:R-:W-:-:S04]  /*04f0*/  FFMA R7, R6, R7, 0.24022644758224487305 ;  /* 0x3e75fdec06077423 */ /* 0x000fc80000000007 */
[----:B------:R-:W-:-:S04]  /*0500*/  FFMA R7, R6, R7, 0.69314718246459960938 ;  /* 0x3f31721806077423 */ /* 0x000fc80000000007 */
[----:B------:R-:W-:Y:S01]  /*0510*/  FFMA R7, R6, R7, 1 ;  /* 0x3f80000006077423 */ /* 0x000fe20000000007 */
[----:B------:R-:W-:-:S03]  /*0520*/  MOV R6, 0x3f800000 ;  /* 0x3f80000000067802 */ /* 0x000fc60000000f00 */
[----:B------:R-:W-:-:S04]  /*0530*/  FMUL R7, R7, R12 ;  /* 0x0000000c07077220 */ /* 0x000fc80000400000 */
[----:B------:R-:W-:Y:S01]  /*0540*/  FMUL R7, R7, R8 ;  /* 0x0000000807077220 */ /* 0x000fe20000400000 */
[----:B------:R-:W-:Y:S01]  /*0550*/  @P1 FSEL R7, RZ, +INF , !P2 ;  /* 0x7f800000ff071808 */ /* 0x000fe20005000000 */
[----:B------:R-:W-:Y:S06]  /*0560*/  @P0 BRA `(.L_x_48) ;  /* 0x00000000006c0947 */ /* 0x000fec0003800000 */
[----:B------:R-:W-:-:S04]  /*0570*/  FSETP.NAN.AND P0, PT, |R5|, |R5|, PT ;  /* 0x400000050500720b */ /* 0x000fc80003f08200 */
[----:B------:R-:W-:-:S13]  /*0580*/  FSETP.NUM.AND P0, PT, |R4|, |R4|, !P0 ;  /* 0x400000040400720b */ /* 0x000fda0004707200 */
[----:B------:R-:W-:Y:S01]  /*0590*/  @!P0 FADD R6, |R4|, R5 ;  /* 0x0000000504068221 */ /* 0x000fe20000000200 */
[----:B------:R-:W-:Y:S06]  /*05a0*/  @!P0 BRA `(.L_x_48) ;  /* 0x00000000005c8947 */ /* 0x000fec0003800000 */
[----:B------:R-:W-:Y:S01]  /*05b0*/  FMUL R9, R5, 0.5 ;  /* 0x3f00000005097820 */ /* 0x000fe20000400000 */
[----:B------:R-:W-:-:S04]  /*05c0*/  FSETP.NEU.AND P0, PT, |R4|, +INF , PT ;  /* 0x7f8000000400780b */ /* 0x000fc80003f0d200 */
[----:B------:R-:W-:Y:S01]  /*05d0*/  FSETP.NEU.AND P0, PT, |R4|, RZ, P0 ;  /* 0x000000ff0400720b */ /* 0x000fe2000070d200 */
[----:B------:R-:W0:Y:S03]  /*05e0*/  FRND.TRUNC R9, R9 ;  /* 0x0000000900097307 */ /* 0x000e26000020d000 */
[----:B------:R-:W-:Y:S01]  /*05f0*/  FSETP.GEU.OR P1, PT, R0, 1, P0 ;  /* 0x3f8000000000780b */ /* 0x000fe2000072e400 */
[----:B0-----:R-:W-:-:S04]  /*0600*/  FADD R8, R9, R9 ;  /* 0x0000000909087221 */ /* 0x001fc80000000000 */
[----:B------:R-:W-:-:S04]  /*0610*/  FADD R10, R5, -R8 ;  /* 0x80000008050a7221 */ /* 0x000fc80000000000 */
[----:B------:R-:W-:Y:S01]  /*0620*/  @!P0 FADD R8, |R4|, |R4| ;  /* 0x4000000404088221 */ /* 0x000fe20000000200 */
[----:B------:R-:W-:-:S04]  /*0630*/  FSETP.NEU.AND P2, PT, |R10|, 1, !P0 ;  /* 0x3f8000000a00780b */ /* 0x000fc8000474d200 */
[----:B------:R-:W-:-:S09]  /*0640*/  @!P1 LOP3.LUT R8, R8, 0x7f800000, RZ, 0x3c, !PT ;  /* 0x7f80000008089812 */ /* 0x000fd200078e3cff */
[----:B------:R-:W-:-:S04]  /*0650*/  @P2 LOP3.LUT R8, R8, 0x7fffffff, RZ, 0xc0, !PT ;  /* 0x7fffffff08082812 */ /* 0x000fc800078ec0ff */
[----:B------:R-:W-:Y:S01]  /*0660*/  @!P0 MOV R6, R8 ;  /* 0x0000000800068202 */ /* 0x000fe20000000f00 */
[----:B------:R-:W-:Y:S06]  /*0670*/  @!P0 BRA `(.L_x_48) ;  /* 0x0000000000288947 */ /* 0x000fec0003800000 */
[----:B------:R-:W-:Y:S02]  /*0680*/  FSETP.NEU.AND P0, PT, |R5|, +INF , PT ;  /* 0x7f8000000500780b */ /* 0x000fe40003f0d200 */
[----:B------:R-:W-:-:S13]  /*0690*/  FSETP.EQ.AND P1, PT, |R4|, -1, PT ;  /* 0xbf8000000400780b */ /* 0x000fda0003f22200 */
[----:B------:R-:W-:Y:S05]  /*06a0*/  @!P0 BRA P1, `(.L_x_48) ;  /* 0x00000000001c8947 */ /* 0x000fea0000800000 */
[----:B------:R-:W-:Y:S02]  /*06b0*/  FSETP.GEU.AND P1, PT, |R4|, RZ, PT ;  /* 0x000000ff0400720b */ /* 0x000fe40003f2e200 */
[----:B------:R-:W-:-:S11]  /*06c0*/  MOV R6, R7 ;  /* 0x0000000700067202 */ /* 0x000fd60000000f00 */
[----:B------:R-:W0:Y:S01]  /*06d0*/  @!P1 FRND.FLOOR R4, R5 ;  /* 0x0000000500049307 */ /* 0x000e220000205000 */
[----:B------:R-:W-:Y:S02]  /*06e0*/  @!P1 FSETP.NEU.AND P2, PT, |R10|, 1, PT ;  /* 0x3f8000000a00980b */ /* 0x000fe40003f4d200 */
[----:B0-----:R-:W-:Y:S02]  /*06f0*/  @!P1 FSETP.NEU.AND P0, PT, R5, R4, PT ;  /* 0x000000040500920b */ /* 0x001fe40003f0d000 */
[----:B------:R-:W-:-:S04]  /*0700*/  @!P1 FSEL R4, R7, -R7, P2 ;  /* 0x8000000707049208 */ /* 0x000fc80001000000 */
[----:B------:R-:W-:-:S07]  /*0710*/  @!P1 FSEL R6, R4, +QNAN , !P0 ;  /* 0x7fffffff04069808 */ /* 0x000fce0004000000 */
.L_x_48:
[----:B------:R-:W-:Y:S05]  /*0720*/  BSYNC.RECONVERGENT B1 ;  /* 0x0000000000017941 */ /* 0x000fea0003800200 */
.L_x_47:
[----:B------:R-:W-:Y:S01]  /*0730*/  FADD R6, -R6, -RZ ;  /* 0x800000ff06067221 */ /* 0x000fe20000000100 */
[----:B------:R-:W-:Y:S06]  /*0740*/  BRA `(.L_x_49) ;  /* 0x0000000800b07947 */ /* 0x000fec0003800000 */
.L_x_46:
[----:B------:R-:W-:Y:S01]  /*0750*/  FADD R5, R0, -1 ;  /* 0xbf80000000057421 */ /* 0x000fe20000000000 */
[----:B------:R-:W-:-:S04]  /*0760*/  FSETP.NEU.AND P0, PT, R4, 1, PT ;  /* 0x3f8000000400780b */ /* 0x000fc80003f0d000 */
[----:B------:R-:W-:-:S13]  /*0770*/  FSETP.EQ.OR P0, PT, R5, RZ, !P0 ;  /* 0x000000ff0500720b */ /* 0x000fda0004702400 */
[----:B------:R-:W-:Y:S05]  /*0780*/  @P0 BRA `(.L_x_49) ;  /* 0x0000000800a00947 */ /* 0x000fea0003800000 */
[----:B------:R-:W-:-:S04]  /*0790*/  FSETP.NAN.AND P0, PT, |R5|, |R5|, PT ;  /* 0x400000050500720b */ /* 0x000fc80003f08200 */
[----:B------:R-:W-:-:S13]  /*07a0*/  FSETP.NUM.AND P0, PT, |R4|, |R4|, !P0 ;  /* 0x400000040400720b */ /* 0x000fda0004707200 */
[----:B------:R-:W-:Y:S01]  /*07b0*/  @!P0 FADD R6, R4, R5 ;  /* 0x0000000504068221 */ /* 0x000fe20000000000 */
[----:B------:R-:W-:Y:S06]  /*07c0*/  @!P0 BRA `(.L_x_49) ;  /* 0x0000000800908947 */ /* 0x000fec0003800000 */
[C---:B------:R-:W-:Y:S01]  /*07d0*/  FMUL R7, |R4|.reuse, 16777216 ;  /* 0x4b80000004077820 */ /* 0x040fe20000400200 */
[C---:B------:R-:W-:Y:S01]  /*07e0*/  FSETP.GEU.AND P0, PT, |R4|.reuse, 1.175494350822287508e-38, PT ;  /* 0x008000000400780b */ /* 0x040fe20003f0e200 */
[----:B------:R-:W-:Y:S01]  /*07f0*/  HFMA2 R14, -RZ, RZ, 0.771484375, 0.21533203125 ;  /* 0x3a2c32e4ff0e7431 */ /* 0x000fe200000001ff */
[----:B------:R-:W-:Y:S02]  /*0800*/  FSETP.NEU.AND P3, PT, R4, RZ, PT ;  /* 0x000000ff0400720b */ /* 0x000fe40003f6d000 */
        /* <DEDUP_REMOVED lines=14> */
[----:B------:R-:W-:Y:S02]  /*08f0*/  FFMA R6, R10, 1.4426950216293334961, R7 ;  /* 0x3fb8aa3b0a067823 */ /* 0x000fe40000000007 */
        /* <DEDUP_REMOVED lines=13> */
[----:B------:R-:W-:-:S03]  /*09d0*/  MOV R9, 0x391fcb8e ;  /* 0x391fcb8e00097802 */ /* 0x000fc60000000f00 */
[----:B------:R-:W-:-:S04]  /*09e0*/  FFMA R11, R10, R11, R8 ;  /* 0x0000000b0a0b7223 */ /* 0x000fc80000000008 */
[----:B------:R-:W-:-:S04]  /*09f0*/  FADD R8, R6, R11 ;  /* 0x0000000b06087221 */ /* 0x000fc80000000000 */
[----:B------:R-:W-:Y:S01]  /*0a00*/  FMUL R10, R5, R8 ;  /* 0x00000008050a7220 */ /* 0x000fe20000400000 */
[----:B------:R-:W-:-:S03]  /*0a10*/  FADD R6, -R6, R8 ;  /* 0x0000000806067221 */ /* 0x000fc60000000100 */
[----:B------:R-:W0:Y:S01]  /*0a20*/  FRND R7, R10 ;  /* 0x0000000a00077307 */ /* 0x000e220000201000 */
[----:B------:R-:W-:Y:S01]  /*0a30*/  FADD R11, R11, -R6 ;  /* 0x800000060b0b7221 */ /* 0x000fe20000000000 */
[C---:B------:R-:W-:Y:S01]  /*0a40*/  FFMA R8, R5.reuse, R8, -R10 ;  /* 0x0000000805087223 */ /* 0x040fe2000000080a */
[C---:B------:R-:W-:Y:S02]  /*0a50*/  FSETP.GT.AND P2, PT, |R10|.reuse, 152, PT ;  /* 0x431800000a00780b */ /* 0x040fe40003f44200 */
[C---:B------:R-:W-:Y:S01]  /*0a60*/  FSETP.GEU.AND P1, PT, R10.reuse, RZ, PT ;  /* 0x000000ff0a00720b */ /* 0x040fe20003f2e000 */
[----:B------:R-:W-:Y:S02]  /*0a70*/  FFMA R11, R5, R11, R8 ;  /* 0x0000000b050b7223 */ /* 0x000fe40000000008 */
[----:B------:R-:W1:Y:S01]  /*0a80*/  F2I.NTZ R8, R10 ;  /* 0x0000000a00087305 */ /* 0x000e620000203100 */
[----:B0-----:R-:W-:Y:S01]  /*0a90*/  FADD R6, R10, -R7 ;  /* 0x800000070a067221 */ /* 0x001fe20000000000 */
[----:B------:R-:W-:-:S03]  /*0aa0*/  FSETP.GT.AND P0, PT, R7, RZ, PT ;  /* 0x000000ff0700720b */ /* 0x000fc60003f04000 */
[----:B------:R-:W-:Y:S01]  /*0ab0*/  FADD R6, R11, R6 ;  /* 0x000000060b067221 */ /* 0x000fe20000000000 */
[----:B------:R-:W-:Y:S02]  /*0ac0*/  SEL R7, RZ, 0x83000000, P0 ;  /* 0x83000000ff077807 */ /* 0x000fe40000000000 */
[----:B------:R-:W-:Y:S01]  /*0ad0*/  FSETP.NEU.AND P0, PT, |R4|, +INF , PT ;  /* 0x7f8000000400780b */ /* 0x000fe20003f0d200 */
[----:B------:R-:W-:Y:S01]  /*0ae0*/  FFMA R9, R6, R9, 0.0013391353422775864601 ;  /* 0x3aaf85ed06097423 */ /* 0x000fe20000000009 */
[----:B-1----:R-:W-:Y:S02]  /*0af0*/  LEA R8, R8, -R7, 0x17 ;  /* 0x8000000708087211 */ /* 0x002fe400078eb8ff */
[----:B------:R-:W-:Y:S01]  /*0b00*/  IADD3 R7, PT, PT, R7, 0x7f000000, RZ ;  /* 0x7f00000007077810 */ /* 0x000fe20007ffe0ff */
[----:B------:R-:W-:-:S04]  /*0b10*/  FFMA R9, R6, R9, 0.0096188392490148544312 ;  /* 0x3c1d985606097423 */ /* 0x000fc80000000009 */
[----:B------:R-:W-:-:S04]  /*0b20*/  FFMA R9, R6, R9, 0.055503588169813156128 ;  /* 0x3d6357bb06097423 */ /* 0x000fc80000000009 */
[----:B------:R-:W-:-:S04]  /*0b30*/  FFMA R9, R6, R9, 0.24022644758224487305 ;  /* 0x3e75fdec06097423 */ /* 0x000fc80000000009 */
[----:B------:R-:W-:-:S04]  /*0b40*/  FFMA R9, R6, R9, 0.69314718246459960938 ;  /* 0x3f31721806097423 */ /* 0x000fc80000000009 */
[----:B------:R-:W-:Y:S01]  /*0b50*/  FFMA R10, R6, R9, 1 ;  /* 0x3f800000060a7423 */ /* 0x000fe20000000009 */
[----:B------:R-:W-:-:S03]  /*0b60*/  FSEL R6, RZ, +INF , !P1 ;  /* 0x7f800000ff067808 */ /* 0x000fc60004800000 */
[----:B------:R-:W-:-:S04]  /*0b70*/  FMUL R7, R10, R7 ;  /* 0x000000070a077220 */ /* 0x000fc80000400000 */
[----:B------:R-:W-:Y:S01]  /*0b80*/  @!P2 FMUL R6, R7, R8 ;  /* 0x000000080706a220 */ /* 0x000fe20000400000 */
[----:B------:R-:W-:Y:S06]  /*0b90*/  @P0 BRA P3, `(.L_x_49) ;  /* 0x00000004009c0947 */ /* 0x000fec0001800000 */
[----:B------:R-:W-:Y:S01]  /*0ba0*/  FMUL R7, R5, 0.5 ;  /* 0x3f00000005077820 */ /* 0x000fe20000400000 */
[----:B------:R-:W-:-:S05]  /*0bb0*/  FSETP.GEU.AND P1, PT, R0, 1, PT ;  /* 0x3f8000000000780b */ /* 0x000fca0003f2e000 */
[----:B------:R-:W0:Y:S02]  /*0bc0*/  FRND.TRUNC R7, R7 ;  /* 0x0000000700077307 */ /* 0x000e24000020d000 */
[----:B0-----:R-:W-:-:S04]  /*0bd0*/  FADD R6, R7, R7 ;  /* 0x0000000707067221 */ /* 0x001fc80000000000 */
[----:B------:R-:W-:-:S05]  /*0be0*/  FADD R6, R5, -R6 ;  /* 0x8000000605067221 */ /* 0x000fca0000000000 */
[----:B------:R-:W-:Y:S01]  /*0bf0*/  FSETP.NEU.AND P0, PT, |R6|, 1, PT ;  /* 0x3f8000000600780b */ /* 0x000fe20003f0d200 */
[----:B------:R-:W-:-:S05]  /*0c00*/  FADD R6, R4, R4 ;  /* 0x0000000404067221 */ /* 0x000fca0000000000 */
[----:B------:R-:W-:-:S07]  /*0c10*/  @!P1 LOP3.LUT R6, R6, 0x7f800000, RZ, 0x3c, !PT ;  /* 0x7f80000006069812 */ /* 0x000fce00078e3cff */
[----:B------:R-:W-:Y:S01]  /*0c20*/  @P0 LOP3.LUT R6, R6, 0x7fffffff, RZ, 0xc0, !PT ;  /* 0x7fffffff06060812 */ /* 0x000fe200078ec0ff */
[----:B------:R-:W-:Y:S06]  /*0c30*/  BRA `(.L_x_49) ;  /* 0x0000000400747947 */ /* 0x000fec0003800000 */
.L_x_45:
[----:B------:R-:W0:Y:S02]  /*0c40*/  LDCU.64 UR6, c[0x0][0x380] ;  /* 0x00007000ff0677ac */ /* 0x000e240008000a00 */
[----:B0-----:R-:W-:-:S04]  /*0c50*/  LEA R4, P0, R2, UR6, 0x2 ;  /* 0x0000000602047c11 */ /* 0x001fc8000f8010ff */
[----:B------:R-:W-:-:S05]  /*0c60*/  LEA.HI.X R5, R2, UR7, R3, 0x2, P0 ;  /* 0x0000000702057c11 */ /* 0x000fca00080f1403 */
[----:B------:R-:W2:Y:S01]  /*0c70*/  LDG.E R4, desc[UR4][R4.64] ;  /* 0x0000000404047981 */ /* 0x000ea2000c1e1900 */
[----:B------:R-:W-:Y:S01]  /*0c80*/  MOV R13, 0x3a2c32e4 ;  /* 0x3a2c32e4000d7802 */ /* 0x000fe20000000f00 */
[C---:B--2---:R-:W-:Y:S01]  /*0c90*/  FMUL R7, |R4|.reuse, 16777216 ;  /* 0x4b80000004077820 */ /* 0x044fe20000400200 */
[----:B------:R-:W-:-:S04]  /*0ca0*/  FSETP.GEU.AND P0, PT, |R4|, 1.175494350822287508e-38, PT ;  /* 0x008000000400780b */ /* 0x000fc80003f0e200 */
[----:B------:R-:W-:Y:S02]  /*0cb0*/  FSEL R7, R7, |R4|, !P0 ;  /* 0x4000000407077208 */ /* 0x000fe40004000000 */
[----:B------:R-:W-:Y:S02]  /*0cc0*/  FSEL R5, RZ, -24, P0 ;  /* 0xc1c00000ff057808 */ /* 0x000fe40000000000 */
[----:B------:R-:W-:-:S04]  /*0cd0*/  IADD3 R8, PT, PT, R7, -0x3f3504f3, RZ ;  /* 0xc0cafb0d07087810 */ /* 0x000fc80007ffe0ff */
[----:B------:R-:W-:-:S04]  /*0ce0*/  LOP3.LUT R8, R8, 0xff800000, RZ, 0xc0, !PT ;  /* 0xff80000008087812 */ /* 0x000fc800078ec0ff */
[-C--:B------:R-:W-:Y:S02]  /*0cf0*/  IADD3 R7, PT, PT, R7, -R8.reuse, RZ ;  /* 0x8000000807077210 */ /* 0x080fe40007ffe0ff */
[----:B------:R-:W-:-:S03]  /*0d00*/  I2FP.F32.S32 R8, R8 ;  /* 0x0000000800087245 */ /* 0x000fc60000201400 */
[C---:B------:R-:W-:Y:S01]  /*0d10*/  FADD R9, R7.reuse, 1 ;  /* 0x3f80000007097421 */ /* 0x040fe20000000000 */
[----:B------:R-:W-:Y:S01]  /*0d20*/  FADD R7, R7, -1 ;  /* 0xbf80000007077421 */ /* 0x000fe20000000000 */
[----:B------:R-:W-:-:S03]  /*0d30*/  FFMA R8, R8, 1.1920928955078125e-07, R5 ;  /* 0x3400000008087823 */ /* 0x000fc60000000005 */
[----:B------:R-:W-:Y:S01]  /*0d40*/  FADD R10, R7, R7 ;  /* 0x00000007070a7221 */ /* 0x000fe20000000000 */
[----:B------:R-:W0:Y:S03]  /*0d50*/  MUFU.RCP R9, R9 ;  /* 0x0000000900097308 */ /* 0x000e260000001000 */
        /* <DEDUP_REMOVED lines=16> */
[----:B------:R-:W-:-:S04]  /*0e60*/  FFMA R7, R12, R8, R7 ;  /* 0x000000080c077223 */ /* 0x000fc80000000007 */
[----:B------:R-:W-:Y:S01]  /*0e70*/  FFMA R10, R11, R10, R7 ;  /* 0x0000000a0b0a7223 */ /* 0x000fe20000000007 */
[----:B------:R-:W-:-:S03]  /*0e80*/  FADD R7, R0, -1 ;  /* 0xbf80000000077421 */ /* 0x000fc60000000000 */
        /* <DEDUP_REMOVED lines=8> */
[----:B------:R-:W-:Y:S01]  /*0f10*/  FFMA R5, R7, R10, R5 ;  /* 0x0000000a07057223 */ /* 0x000fe20000000005 */
[----:B------:R-:W-:Y:S01]  /*0f20*/  MOV R10, 0x391fcb8e ;  /* 0x391fcb8e000a7802 */ /* 0x000fe20000000f00 */
[----:B0-----:R-:W-:Y:S01]  /*0f30*/  FADD R8, R12, -R9 ;  /* 0x800000090c087221 */ /* 0x001fe20000000000 */
[----:B------:R-:W-:-:S03]  /*0f40*/  FSETP.GT.AND P0, PT, R9, RZ, PT ;  /* 0x000000ff0900720b */ /* 0x000fc60003f04000 */
[----:B------:R-:W-:Y:S01]  /*0f50*/  FADD R5, R5, R8 ;  /* 0x0000000805057221 */ /* 0x000fe20000000000 */
[----:B------:R-:W-:Y:S01]  /*0f60*/  SEL R9, RZ, 0x83000000, P0 ;  /* 0x83000000ff097807 */ /* 0x000fe20000000000 */
[----:B------:R-:W0:Y:S01]  /*0f70*/  F2I.NTZ R8, R12 ;  /* 0x0000000c00087305 */ /* 0x000e220000203100 */
[----:B------:R-:W-:Y:S01]  /*0f80*/  FSETP.NEU.AND P0, PT, R4, 1, PT ;  /* 0x3f8000000400780b */ /* 0x000fe20003f0d000 */
[----:B------:R-:W-:Y:S01]  /*0f90*/  FFMA R10, R5, R10, 0.0013391353422775864601 ;  /* 0x3aaf85ed050a7423 */ /* 0x000fe2000000000a */
[----:B------:R-:W-:Y:S02]  /*0fa0*/  IADD3 R11, PT, PT, R9, 0x7f000000, RZ ;  /* 0x7f000000090b7810 */ /* 0x000fe40007ffe0ff */
[----:B------:R-:W-:Y:S01]  /*0fb0*/  FSETP.EQ.OR P0, PT, R7, RZ, !P0 ;  /* 0x000000ff0700720b */ /* 0x000fe20004702400 */
[----:B------:R-:W-:-:S04]  /*0fc0*/  FFMA R10, R5, R10, 0.0096188392490148544312 ;  /* 0x3c1d9856050a7423 */ /* 0x000fc8000000000a */
[----:B------:R-:W-:-:S04]  /*0fd0*/  FFMA R10, R5, R10, 0.055503588169813156128 ;  /* 0x3d6357bb050a7423 */ /* 0x000fc8000000000a */
[----:B------:R-:W-:Y:S01]  /*0fe0*/  FFMA R10, R5, R10, 0.24022644758224487305 ;  /* 0x3e75fdec050a7423 */ /* 0x000fe2000000000a */
[----:B0-----:R-:W-:-:S03]  /*0ff0*/  LEA R9, R8, -R9, 0x17 ;  /* 0x8000000908097211 */ /* 0x001fc600078eb8ff */
[----:B------:R-:W-:-:S04]  /*1000*/  FFMA R10, R5, R10, 0.69314718246459960938 ;  /* 0x3f317218050a7423 */ /* 0x000fc8000000000a */
[----:B------:R-:W-:-:S04]  /*1010*/  FFMA R10, R5, R10, 1 ;  /* 0x3f800000050a7423 */ /* 0x000fc8000000000a */
[----:B------:R-:W-:-:S04]  /*1020*/  FMUL R10, R10, R11 ;  /* 0x0000000b0a0a7220 */ /* 0x000fc80000400000 */
[----:B------:R-:W-:Y:S01]  /*1030*/  FMUL R9, R10, R9 ;  /* 0x000000090a097220 */ /* 0x000fe20000400000 */
[----:B------:R-:W-:Y:S01]  /*1040*/  @P1 FSEL R9, RZ, +INF , !P2 ;  /* 0x7f800000ff091808 */ /* 0x000fe20005000000 */
[----:B------:R-:W-:Y:S06]  /*1050*/  @P0 BRA `(.L_x_49) ;  /* 0x00000000006c0947 */ /* 0x000fec0003800000 */
[----:B------:R-:W-:-:S04]  /*1060*/  FSETP.NAN.AND P0, PT, |R7|, |R7|, PT ;  /* 0x400000070700720b */ /* 0x000fc80003f08200 */
[----:B------:R-:W-:-:S13]  /*1070*/  FSETP.NUM.AND P0, PT, |R4|, |R4|, !P0 ;  /* 0x400000040400720b */ /* 0x000fda0004707200 */
[----:B------:R-:W-:Y:S01]  /*1080*/  @!P0 FADD R6, R4, R7 ;  /* 0x0000000704068221 */ /* 0x000fe20000000000 */
[----:B------:R-:W-:Y:S06]  /*1090*/  @!P0 BRA `(.L_x_49) ;  /* 0x00000000005c8947 */ /* 0x000fec0003800000 */
[----:B------:R-:W-:Y:S01]  /*10a0*/  FMUL R5, R7, 0.5 ;  /* 0x3f00000007057820 */ /* 0x000fe20000400000 */
[----:B------:R-:W-:-:S04]  /*10b0*/  FSETP.NEU.AND P0, PT, |R4|, +INF , PT ;  /* 0x7f8000000400780b */ /* 0x000fc80003f0d200 */
[----:B------:R-:W-:Y:S01]  /*10c0*/  FSETP.NEU.AND P0, PT, R4, RZ, P0 ;  /* 0x000000ff0400720b */ /* 0x000fe2000070d000 */
[----:B------:R-:W0:Y:S03]  /*10d0*/  FRND.TRUNC R5, R5 ;  /* 0x0000000500057307 */ /* 0x000e26000020d000 */
[----:B------:R-:W-:-:S09]  /*10e0*/  FSETP.GEU.OR P1, PT, R0, 1, P0 ;  /* 0x3f8000000000780b */ /* 0x000fd2000072e400 */
[----:B------:R-:W-:Y:S01]  /*10f0*/  @!P0 FADD R10, R4, R4 ;  /* 0x00000004040a8221 */ /* 0x000fe20000000000 */
[----:B0-----:R-:W-:-:S04]  /*1100*/  FADD R8, R5, R5 ;  /* 0x0000000505087221 */ /* 0x001fc80000000000 */
[----:B------:R-:W-:Y:S01]  /*1110*/  @!P1 LOP3.LUT R10, R10, 0x7f800000, RZ, 0x3c, !PT ;  /* 0x7f8000000a0a9812 */ /* 0x000fe200078e3cff */
[----:B------:R-:W-:-:S05]  /*1120*/  FADD R8, R7, -R8 ;  /* 0x8000000807087221 */ /* 0x000fca0000000000 */
[----:B------:R-:W-:-:S13]  /*1130*/  FSETP.NEU.AND P2, PT, |R8|, 1, !P0 ;  /* 0x3f8000000800780b */ /* 0x000fda000474d200 */
[----:B------:R-:W-:-:S04]  /*1140*/  @P2 LOP3.LUT R10, R10, 0x7fffffff, RZ, 0xc0, !PT ;  /* 0x7fffffff0a0a2812 */ /* 0x000fc800078ec0ff */
[----:B------:R-:W-:Y:S01]  /*1150*/  @!P0 MOV R6, R10 ;  /* 0x0000000a00068202 */ /* 0x000fe20000000f00 */
[----:B------:R-:W-:Y:S06]  /*1160*/  @!P0 BRA `(.L_x_49) ;  /* 0x0000000000288947 */ /* 0x000fec0003800000 */
[----:B------:R-:W-:Y:S02]  /*1170*/  FSETP.NEU.AND P0, PT, |R7|, +INF , PT ;  /* 0x7f8000000700780b */ /* 0x000fe40003f0d200 */
[----:B------:R-:W-:-:S13]  /*1180*/  FSETP.EQ.AND P1, PT, R4, -1, PT ;  /* 0xbf8000000400780b */ /* 0x000fda0003f22000 */
[----:B------:R-:W-:Y:S05]  /*1190*/  @!P0 BRA P1, `(.L_x_49) ;  /* 0x00000000001c8947 */ /* 0x000fea0000800000 */
[----:B------:R-:W-:Y:S02]  /*11a0*/  FSETP.GEU.AND P0, PT, R4, RZ, PT ;  /* 0x000000ff0400720b */ /* 0x000fe40003f0e000 */
[----:B------:R-:W-:-:S11]  /*11b0*/  MOV R6, R9 ;  /* 0x0000000900067202 */ /* 0x000fd60000000f00 */
[----:B------:R-:W0:Y:S01]  /*11c0*/  @!P0 FRND.FLOOR R4, R7 ;  /* 0x0000000700048307 */ /* 0x000e220000205000 */
[----:B------:R-:W-:Y:S02]  /*11d0*/  @!P0 FSETP.NEU.AND P1, PT, |R8|, 1, PT ;  /* 0x3f8000000800880b */ /* 0x000fe40003f2d200 */
[----:B0-----:R-:W-:Y:S02]  /*11e0*/  @!P0 FSETP.NEU.AND P2, PT, R7, R4, PT ;  /* 0x000000040700820b */ /* 0x001fe40003f4d000 */
[----:B------:R-:W-:-:S04]  /*11f0*/  @!P0 FSEL R4, R9, -R9, P1 ;  /* 0x8000000909048208 */ /* 0x000fc80000800000 */
[----:B------:R-:W-:-:S07]  /*1200*/  @!P0 FSEL R6, R4, +QNAN , !P2 ;  /* 0x7fffffff04068808 */ /* 0x000fce0005000000 */
.L_x_49:
[----:B------:R-:W-:Y:S05]  /*1210*/  BSYNC.RECONVERGENT B0 ;  /* 0x0000000000007941 */ /* 0x000fea0003800200 */
.L_x_44:
[----:B------:R-:W0:Y:S01]  /*1220*/  LDCU.128 UR8, c[0x0][0x390] ;  /* 0x00007200ff0877ac */ /* 0x000e220008000c00 */
[C---:B------:R-:W-:Y:S02]  /*1230*/  SHF.L.U32 R5, R2.reuse, 0x2, RZ ;  /* 0x0000000202057819 */ /* 0x040fe400000006ff */
[----:B------:R-:W-:Y:S02]  /*1240*/  SHF.L.U64.HI R3, R2, 0x2, R3 ;  /* 0x0000000202037819 */ /* 0x000fe40000010203 */
[C---:B0-----:R-:W-:Y:S02]  /*1250*/  IADD3 R4, P0, PT, R5.reuse, UR8, RZ ;  /* 0x0000000805047c10 */ /* 0x041fe4000ff1e0ff */
[----:B------:R-:W-:Y:S02]  /*1260*/  IADD3 R2, P1, PT, R5, UR10, RZ ;  /* 0x0000000a05027c10 */ /* 0x000fe4000ff3e0ff */
[C---:B------:R-:W-:Y:S02]  /*1270*/  IADD3.X R5, PT, PT, R3.reuse, UR9, RZ, P0, !PT ;  /* 0x0000000903057c10 */ /* 0x040fe400087fe4ff */
[----:B------:R-:W-:-:S04]  /*1280*/  IADD3.X R3, PT, PT, R3, UR11, RZ, P1, !PT ;  /* 0x0000000b03037c10 */ /* 0x000fc80008ffe4ff */
[----:B------:R-:W2:Y:S04]  /*1290*/  LDG.E R5, desc[UR4][R4.64] ;  /* 0x0000000404057981 */ /* 0x000ea8000c1e1900 */
[----:B------:R-:W3:Y:S01]  /*12a0*/  LDG.E R8, desc[UR4][R2.64] ;  /* 0x0000000402087981 */ /* 0x000ee2000c1e1900 */
[----:B--2---:R-:W-:-:S04]  /*12b0*/  FMUL R7, R5, R0 ;  /* 0x0000000005077220 */ /* 0x004fc80000400000 */
[----:B---3--:R-:W-:-:S05]  /*12c0*/  FFMA R7, R7, R6, R8 ;  /* 0x0000000607077223 */ /* 0x008fca0000000008 */
[----:B------:R-:W-:Y:S01]  /*12d0*/  STG.E desc[UR4][R2.64], R7 ;  /* 0x0000000702007986 */ /* 0x000fe2000c101904 */
[----:B------:R-:W-:Y:S05]  /*12e0*/  EXIT ;  /* 0x000000000000794d */ /* 0x000fea0003800000 */
.L_x_50:
        /* <DEDUP_REMOVED lines=9> */
.L_x_142:


//--------------------- .text._Z18pow_forward_kernelPKffPfm --------------------------
	.section	.text._Z18pow_forward_kernelPKffPfm,"ax",@progbits
	.align	128
        .global         _Z18pow_forward_kernelPKffPfm
        .type           _Z18pow_forward_kernelPKffPfm,@function
        .size           _Z18pow_forward_kernelPKffPfm,(.L_x_143 - _Z18pow_forward_kernelPKffPfm)
        .other          _Z18pow_forward_kernelPKffPfm,@"STO_CUDA_ENTRY STV_DEFAULT"
_Z18pow_forward_kernelPKffPfm:
.text._Z18pow_forward_kernelPKffPfm:
        /* <DEDUP_REMOVED lines=12> */
[----:B------:R-:W-:Y:S01]  /*00c0*/  HFMA2 R2, -RZ, RZ, 1.875, 0 ;  /* 0x3f800000ff027431 */ /* 0x000fe200000001ff */
[----:B0-----:R-:W0:Y:S02]  /*00d0*/  FRND.CEIL R3, R0 ;  /* 0x0000000000037307 */ /* 0x001e240000209000 */
[----:B0-----:R-:W-:-:S13]  /*00e0*/  FSETP.NEU.AND P0, PT, R3, R0, PT ;  /* 0x000000000300720b */ /* 0x001fda0003f0d000 */
[----:B-1----:R-:W-:Y:S05]  /*00f0*/  @P0 BRA `(.L_x_51) ;  /* 0x0000000400980947 */ /* 0x002fea0003800000 */
[----:B------:R-:W0:Y:S01]  /*0100*/  LDCU.64 UR6, c[0x0][0x380] ;  /* 0x00007000ff0677ac */ /* 0x000e220008000a00 */
[C---:B------:R-:W-:Y:S02]  /*0110*/  SHF.L.U32 R3, R5.reuse, 0x2, RZ ;  /* 0x0000000205037819 */ /* 0x040fe400000006ff */
[----:B------:R-:W-:Y:S02]  /*0120*/  SHF.L.U64.HI R2, R5, 0x2, R6 ;  /* 0x0000000205027819 */ /* 0x000fe40000010206 */
[----:B0-----:R-:W-:-:S04]  /*0130*/  IADD3 R4, P0, PT, R3, UR6, RZ ;  /* 0x0000000603047c10 */ /* 0x001fc8000ff1e0ff */
[----:B------:R-:W-:-:S06]  /*0140*/  IADD3.X R5, PT, PT, R2, UR7, RZ, P0, !PT ;  /* 0x0000000702057c10 */ /* 0x000fcc00087fe4ff */
[----:B------:R-:W2:Y:S01]  /*0150*/  LDG.E R5, desc[UR4][R4.64] ;  /* 0x0000000404057981 */ /* 0x000ea2000c1e1900 */
[----:B------:R-:W-:Y:S01]  /*0160*/  MOV R12, 0x3a2c32e4 ;  /* 0x3a2c32e4000c7802 */ /* 0x000fe20000000f00 */
[----:B------:R-:W-:Y:S01]  /*0170*/  BSSY.RECONVERGENT B0, `(.L_x_52) ;  /* 0x0000059000007945 */ /* 0x000fe20003800200 */
        /* <DEDUP_REMOVED lines=15> */
[CC--:B------:R-:W-:Y:S01]  /*0270*/  FMUL R7, R9.reuse, R9.reuse ;  /* 0x0000000909077220 */ /* 0x0c0fe20000400000 */
[----:B------:R-:W-:Y:S02]  /*0280*/  FFMA R13, R9, 1.4426950216293334961, R4 ;  /* 0x3fb8aa3b090d7823 */ /* 0x000fe40000000004 */
[----:B------:R-:W-:Y:S01]  /*0290*/  FADD R11, R10, R10 ;  /* 0x0000000a0a0b7221 */ /* 0x000fe20000000000 */
[C---:B------:R-:W-:Y:S01]  /*02a0*/  FFMA R10, R7.reuse, R12, 0.0032181653659790754318 ;  /* 0x3b52e7db070a7423 */ /* 0x040fe2000000000c */
        /* <DEDUP_REMOVED lines=12> */
[----:B------:R-:W-:-:S03]  /*0370*/  MOV R11, 0x391fcb8e ;  /* 0x391fcb8e000b7802 */ /* 0x000fc60000000f00 */
[----:B------:R-:W-:-:S04]  /*0380*/  FADD R7, R13, R10 ;  /* 0x0000000a0d077221 */ /* 0x000fc80000000000 */
[----:B------:R-:W-:Y:S01]  /*0390*/  FMUL R4, R7, R0 ;  /* 0x0000000007047220 */ /* 0x000fe20000400000 */
[----:B------:R-:W-:-:S03]  /*03a0*/  FADD R13, -R13, R7 ;  /* 0x000000070d0d7221 */ /* 0x000fc60000000100 */
[----:B------:R-:W0:Y:S01]  /*03b0*/  FRND R9, R4 ;  /* 0x0000000400097307 */ /* 0x000e220000201000 */
[----:B------:R-:W-:Y:S01]  /*03c0*/  FADD R13, R10, -R13 ;  /* 0x8000000d0a0d7221 */ /* 0x000fe20000000000 */
[-C--:B------:R-:W-:Y:S01]  /*03d0*/  FFMA R6, R7, R0.reuse, -R4 ;  /* 0x0000000007067223 */ /* 0x080fe20000000804 */
        /* <DEDUP_REMOVED lines=8> */
[----:B------:R-:W-:Y:S01]  /*0460*/  FSETP.NEU.AND P0, PT, |R5|, 1, PT ;  /* 0x3f8000000500780b */ /* 0x000fe20003f0d200 */
[----:B------:R-:W-:Y:S01]  /*0470*/  FFMA R7, R6, R11, 0.0013391353422775864601 ;  /* 0x3aaf85ed06077423 */ /* 0x000fe2000000000b */
[----:B------:R-:W-:Y:S02]  /*0480*/  IADD3 R10, PT, PT, R9, 0x7f000000, RZ ;  /* 0x7f000000090a7810 */ /* 0x000fe40007ffe0ff */
[----:B------:R-:W-:Y:S01]  /*0490*/  FSETP.EQ.OR P0, PT, R0, RZ, !P0 ;  /* 0x000000ff0000720b */ /* 0x000fe20004702400 */
[----:B------:R-:W-:Y:S01]  /*04a0*/  FFMA R7, R6, R7, 0.0096188392490148544312 ;  /* 0x3c1d985606077423 */ /* 0x000fe20000000007 */
[----:B-1----:R-:W-:-:S03]  /*04b0*/  LEA R8, R8, -R9, 0x17 ;  /* 0x8000000908087211 */ /* 0x002fc600078eb8ff */
[----:B------:R-:W-:-:S04]  /*04c0*/  FFMA R7, R6, R7, 0.055503588169813156128 ;  /* 0x3d6357bb06077423 */ /* 0x000fc80000000007 */
[----:B------:R-:W-:-:S04]  /*04d0*/  FFMA R7, R6, R7, 0.24022644758224487305 ;  /* 0x3e75fdec06077423 */ /* 0x000fc80000000007 */
[----:B------:R-:W-:-:S04]  /*04e0*/  FFMA R7, R6, R7, 0.69314718246459960938 ;  /* 0x3f31721806077423 */ /* 0x000fc80000000007 */
[----:B------:R-:W-:-:S04]  /*04f0*/  FFMA R7, R6, R7, 1 ;  /* 0x3f80000006077423 */ /* 0x000fc80000000007 */
[----:B------:R-:W-:-:S04]  /*0500*/  FMUL R7, R7, R10 ;  /* 0x0000000a07077220 */ /* 0x000fc80000400000 */
[----:B------:R-:W-:Y:S01]  /*0510*/  FMUL R8, R7, R8 ;  /* 0x0000000807087220 */ /* 0x000fe20000400000 */
[----:B------:R-:W-:Y:S02]  /*0520*/  MOV R7, 0x3f800000 ;  /* 0x3f80000000077802 */ /* 0x000fe40000000f00 */
        /* <DEDUP_REMOVED lines=10> */
[----:B------:R-:W-:-:S09]  /*05d0*/  FSETP.GEU.OR P1, PT, R0, RZ, P0 ;  /* 0x000000ff0000720b */ /* 0x000fd2000072e400 */
[----:B------:R-:W-:Y:S01]  /*05e0*/  @!P0 FADD R4, |R5|, |R5| ;  /* 0x4000000505048221 */ /* 0x000fe20000000200 */
[----:B0-----:R-:W-:-:S04]  /*05f0*/  FADD R9, R6, R6 ;  /* 0x0000000606097221 */ /* 0x001fc80000000000 */
[----:B------:R-:W-:Y:S01]  /*0600*/  @!P1 LOP3.LUT R4, R4, 0x7f800000, RZ, 0x3c, !PT ;  /* 0x7f80000004049812 */ /* 0x000fe200078e3cff */
[----:B------:R-:W-:-:S05]  /*0610*/  FADD R9, -R9, R0 ;  /* 0x0000000009097221 */ /* 0x000fca0000000100 */
[----:B------:R-:W-:-:S13]  /*0620*/  FSETP.NEU.AND P2, PT, |R9|, 1, !P0 ;  /* 0x3f8000000900780b */ /* 0x000fda000474d200 */
        /* <DEDUP_REMOVED lines=9> */
[----:B------:R-:W-:-:S04]  /*06c0*/  @!P1 FSETP.NEU.AND P2, PT, |R9|, 1, PT ;  /* 0x3f8000000900980b */ /* 0x000fc80003f4d200 */
[----:B------:R-:W-:Y:S02]  /*06d0*/  @!P1 FSEL R4, R8, -R8, P2 ;  /* 0x8000000808049208 */ /* 0x000fe40001000000 */
[----:B0-----:R-:W-:-:S04]  /*06e0*/  @!P1 FSETP.NEU.AND P0, PT, R5, R0, PT ;  /* 0x000000000500920b */ /* 0x001fc80003f0d000 */
[----:B------:R-:W-:-:S09]  /*06f0*/  @!P1 FSEL R7, R4, +QNAN , !P0 ;  /* 0x7fffffff04079808 */ /* 0x000fd20004000000 */
.L_x_53:
[----:B------:R-:W-:Y:S05]  /*0700*/  BSYNC.RECONVERGENT B0 ;  /* 0x0000000000007941 */ /* 0x000fea0003800200 */
.L_x_52:
[----:B------:R-:W0:Y:S02]  /*0710*/  LDCU.64 UR6, c[0x0][0x390] ;  /* 0x00007200ff0677ac */ /* 0x000e240008000a00 */
[----:B0-----:R-:W-:-:S04]  /*0720*/  IADD3 R4, P0, PT, R3, UR6, RZ ;  /* 0x0000000603047c10 */ /* 0x001fc8000ff1e0ff */
[----:B------:R-:W-:-:S05]  /*0730*/  IADD3.X R5, PT, PT, R2, UR7, RZ, P0, !PT ;  /* 0x0000000702057c10 */ /* 0x000fca00087fe4ff */
[----:B------:R-:W-:Y:S01]  /*0740*/  STG.E desc[UR4][R4.64], R7 ;  /* 0x0000000704007986 */ /* 0x000fe2000c101904 */
[----:B------:R-:W-:Y:S05]  /*0750*/  EXIT ;  /* 0x000000000000794d */ /* 0x000fea0003800000 */
.L_x_51:
[----:B------:R-:W0:Y:S01]  /*0760*/  LDCU.64 UR6, c[0x0][0x380] ;  /* 0x00007000ff0677ac */ /* 0x000e220008000a00 */
[C---:B------:R-:W-:Y:S02]  /*0770*/  SHF.L.U32 R4, R5.reuse, 0x2, RZ ;  /* 0x0000000205047819 */ /* 0x040fe400000006ff */
[----:B------:R-:W-:Y:S02]  /*0780*/  SHF.L.U64.HI R3, R5, 0x2, R6 ;  /* 0x0000000205037819 */ /* 0x000fe40000010206 */
[----:B0-----:R-:W-:-:S04]  /*0790*/  IADD3 R6, P0, PT, R4, UR6, RZ ;  /* 0x0000000604067c10 */ /* 0x001fc8000ff1e0ff */
[----:B------:R-:W-:-:S05]  /*07a0*/  IADD3.X R7, PT, PT, R3, UR7, RZ, P0, !PT ;  /* 0x0000000703077c10 */ /* 0x000fca00087fe4ff */
        /* <DEDUP_REMOVED lines=33> */
[----:B------:R-:W-:-:S04]  /*09c0*/  FFMA R7, R12, R7, R8 ;  /* 0x000000070c077223 */ /* 0x000fc80000000008 */
[----:B------:R-:W-:-:S04]  /*09d0*/  FADD R9, R6, R7 ;  /* 0x0000000706097221 */ /* 0x000fc80000000000 */
[----:B------:R-:W-:Y:S01]  /*09e0*/  FMUL R8, R9, R0 ;  /* 0x0000000009087220 */ /* 0x000fe20000400000 */
[----:B------:R-:W-:-:S03]  /*09f0*/  FADD R6, -R6, R9 ;  /* 0x0000000906067221 */ /* 0x000fc60000000100 */
[----:B------:R-:W0:Y:S01]  /*0a00*/  FRND R11, R8 ;  /* 0x00000008000b7307 */ /* 0x000e220000201000 */
[----:B------:R-:W-:Y:S01]  /*0a10*/  FADD R7, R7, -R6 ;  /* 0x8000000607077221 */ /* 0x000fe20000000000 */
[-C--:B------:R-:W-:Y:S01]  /*0a20*/  FFMA R6, R9, R0.reuse, -R8 ;  /* 0x0000000009067223 */ /* 0x080fe20000000808 */
[----:B------:R-:W-:Y:S02]  /*0a30*/  MOV R9, 0x391fcb8e ;  /* 0x391fcb8e00097802 */ /* 0x000fe40000000f00 */
[C---:B------:R-:W-:Y:S01]  /*0a40*/  FSETP.GT.AND P1, PT, |R8|.reuse, 152, PT ;  /* 0x431800000800780b */ /* 0x040fe20003f24200 */
[----:B------:R-:W-:Y:S01]  /*0a50*/  FFMA R6, R7, R0, R6 ;  /* 0x0000000007067223 */ /* 0x000fe20000000006 */
[C---:B------:R-:W-:Y:S01]  /*0a60*/  FSETP.GEU.AND P2, PT, R8.reuse, RZ, PT ;  /* 0x000000ff0800720b */ /* 0x040fe20003f4e000 */
[----:B0-----:R-:W-:Y:S01]  /*0a70*/  FADD R7, R8, -R11 ;  /* 0x8000000b08077221 */ /* 0x001fe20000000000 */
[----:B------:R-:W-:-:S03]  /*0a80*/  FSETP.GT.AND P0, PT, R11, RZ, PT ;  /* 0x000000ff0b00720b */ /* 0x000fc60003f04000 */
[----:B------:R-:W-:Y:S01]  /*0a90*/  FADD R6, R6, R7 ;  /* 0x0000000706067221 */ /* 0x000fe20000000000 */
[----:B------:R-:W-:Y:S02]  /*0aa0*/  SEL R10, RZ, 0x83000000, P0 ;  /* 0x83000000ff0a7807 */ /* 0x000fe40000000000 */
[----:B------:R-:W-:Y:S01]  /*0ab0*/  FSETP.NEU.AND P0, PT, R5, 1, PT ;  /* 0x3f8000000500780b */ /* 0x000fe20003f0d000 */
[----:B------:R-:W-:Y:S01]  /*0ac0*/  FFMA R7, R6, R9, 0.0013391353422775864601 ;  /* 0x3aaf85ed06077423 */ /* 0x000fe20000000009 */
[----:B------:R-:W-:Y:S01]  /*0ad0*/  IADD3 R12, PT, PT, R10, 0x7f000000, RZ ;  /* 0x7f0000000a0c7810 */ /* 0x000fe20007ffe0ff */
[----:B------:R-:W0:Y:S01]  /*0ae0*/  F2I.NTZ R9, R8 ;  /* 0x0000000800097305 */ /* 0x000e220000203100 */
[----:B------:R-:W-:Y:S01]  /*0af0*/  FSETP.EQ.OR P0, PT, R0, RZ, !P0 ;  /* 0x000000ff0000720b */ /* 0x000fe20004702400 */
[----:B------:R-:W-:-:S04]  /*0b00*/  FFMA R7, R6, R7, 0.0096188392490148544312 ;  /* 0x3c1d985606077423 */ /* 0x000fc80000000007 */
[----:B------:R-:W-:-:S04]  /*0b10*/  FFMA R7, R6, R7, 0.055503588169813156128 ;  /* 0x3d6357bb06077423 */ /* 0x000fc80000000007 */
[----:B------:R-:W-:-:S04]  /*0b20*/  FFMA R7, R6, R7, 0.24022644758224487305 ;  /* 0x3e75fdec06077423 */ /* 0x000fc80000000007 */
[----:B------:R-:W-:Y:S01]  /*0b30*/  FFMA R7, R6, R7, 0.69314718246459960938 ;  /* 0x3f31721806077423 */ /* 0x000fe20000000007 */
[----:B0-----:R-:W-:-:S03]  /*0b40*/  LEA R10, R9, -R10, 0x17 ;  /* 0x8000000a090a7211 */ /* 0x001fc600078eb8ff */
        /* <DEDUP_REMOVED lines=13> */
[----:B------:R-:W-:-:S09]  /*0c20*/  FSETP.GEU.OR P1, PT, R0, RZ, P0 ;  /* 0x000000ff0000720b */ /* 0x000fd2000072e400 */
[----:B------:R-:W-:Y:S01]  /*0c30*/  @!P0 FADD R6, R5, R5 ;  /* 0x0000000505068221 */ /* 0x000fe20000000000 */
        /* <DEDUP_REMOVED lines=17> */
.L_x_55:
[----:B------:R-:W-:Y:S05]  /*0d50*/  BSYNC.RECONVERGENT B0 ;  /* 0x0000000000007941 */ /* 0x000fea0003800200 */
.L_x_54:
[----:B------:R-:W0:Y:S02]  /*0d60*/  LDCU.64 UR6, c[0x0][0x390] ;  /* 0x00007200ff0677ac */ /* 0x000e240008000a00 */
[----:B0-----:R-:W-:-:S04]  /*0d70*/  IADD3 R4, P0, PT, R4, UR6, RZ ;  /* 0x0000000604047c10 */ /* 0x001fc8000ff1e0ff */
[----:B------:R-:W-:-:S05]  /*0d80*/  IADD3.X R5, PT, PT, R3, UR7, RZ, P0, !PT ;  /* 0x0000000703057c10 */ /* 0x000fca00087fe4ff */
[----:B------:R-:W-:Y:S01]  /*0d90*/  STG.E desc[UR4][R4.64], R2 ;  /* 0x0000000204007986 */ /* 0x000fe2000c101904 */
[----:B------:R-:W-:Y:S05]  /*0da0*/  EXIT ;  /* 0x000000000000794d */ /* 0x000fea0003800000 */
.L_x_56:
        /* <DEDUP_REMOVED lines=13> */
.L_x_143:


//--------------------- .text._Z21transpose_2013_kernelmmmmmPKfPff --------------------------
	.section	.text._Z21transpose_2013_kernelmmmmmPKfPff,"ax",@progbits
	.align	128
        .global         _Z21transpose_2013_kernelmmmmmPKfPff
        .type           _Z21transpose_2013_kernelmmmmmPKfPff,@function
        .size           _Z21transpose_2013_kernelmmmmmPKfPff,(.L_x_128 - _Z21transpose_2013_kernelmmmmmPKfPff)
        .other          _Z21transpose_2013_kernelmmmmmPKfPff,@"STO_CUDA_ENTRY STV_DEFAULT"
_Z21transpose_2013_kernelmmmmmPKfPff:
.text._Z21transpose_2013_kernelmmmmmPKfPff:
        /* <DEDUP_REMOVED lines=10> */
[----:B------:R-:W0:Y:S01]  /*00a0*/  LDCU.64 UR12, c[0x0][0x388] ;  /* 0x00007100ff0c77ac */ /* 0x000e220008000a00 */
[----:B------:R-:W-:Y:S01]  /*00b0*/  BSSY.RECONVERGENT B0, `(.L_x_57) ;  /* 0x000002d000007945 */ /* 0x000fe20003800200 */
[----:B------:R-:W0:Y:S02]  /*00c0*/  LDCU.128 UR8, c[0x0][0x390] ;  /* 0x00007200ff0877ac */ /* 0x000e240008000c00 */
[----:B0-----:R-:W-:Y:S02]  /*00d0*/  UIMAD UR6, UR9, UR12, URZ ;  /* 0x0000000c090672a4 */ /* 0x001fe4000f8e02ff */
[----:B------:R-:W-:Y:S02]  /*00e0*/  UIMAD.WIDE.U32 UR4, UR8, UR12, URZ ;  /* 0x0000000c080472a5 */ /* 0x000fe4000f8e00ff */
[----:B------:R-:W-:-:S04]  /*00f0*/  UIMAD UR6, UR8, UR13, UR6 ;  /* 0x0000000d080672a4 */ /* 0x000fc8000f8e0206 */
[----:B------:R-:W-:Y:S02]  /*0100*/  UIADD3 UR5, UPT, UPT, UR5, UR6, URZ ;  /* 0x0000000605057290 */ /* 0x000fe4000fffe0ff */
[----:B------:R-:W-:Y:S02]  /*0110*/  UIMAD.WIDE.U32 UR6, UR4, UR10, URZ ;  /* 0x0000000a040672a5 */ /* 0x000fe4000f8e00ff */
[----:B------:R-:W-:-:S04]  /*0120*/  UIMAD UR5, UR5, UR10, URZ ;  /* 0x0000000a050572a4 */ /* 0x000fc8000f8e02ff */
[----:B------:R-:W-:-:S04]  /*0130*/  UIMAD UR4, UR4, UR11, UR5 ;  /* 0x0000000b040472a4 */ /* 0x000fc8000f8e0205 */
[----:B------:R-:W-:-:S06]  /*0140*/  UIADD3 UR4, UPT, UPT, UR7, UR4, URZ ;  /* 0x0000000407047290 */ /* 0x000fcc000fffe0ff */
[----:B------:R-:W-:-:S04]  /*0150*/  LOP3.LUT R2, R5, UR4, RZ, 0xfc, !PT ;  /* 0x0000000405027c12 */ /* 0x000fc8000f8efcff */
[----:B------:R-:W-:-:S13]  /*0160*/  ISETP.NE.U32.AND P0, PT, R2, RZ, PT ;  /* 0x000000ff0200720c */ /* 0x000fda0003f05070 */
[----:B------:R-:W-:Y:S05]  /*0170*/  @P0 BRA `(.L_x_58) ;  /* 0x0000000000580947 */ /* 0x000fea0003800000 */
[----:B------:R-:W0:Y:S01]  /*0180*/  I2F.U32.RP R4, UR6 ;  /* 0x0000000600047d06 */ /* 0x000e220008209000 */
[----:B------:R-:W-:-:S07]  /*0190*/  ISETP.NE.U32.AND P2, PT, RZ, UR6, PT ;  /* 0x00000006ff007c0c */ /* 0x000fce000bf45070 */
[----:B0-----:R-:W0:Y:S02]  /*01a0*/  MUFU.RCP R4, R4 ;  /* 0x0000000400047308 */ /* 0x001e240000001000 */
[----:B0-----:R-:W-:-:S06]  /*01b0*/  VIADD R2, R4, 0xffffffe ;  /* 0x0ffffffe04027836 */ /* 0x001fcc0000000000 */
[----:B------:R0:W1:Y:S02]  /*01c0*/  F2I.FTZ.U32.TRUNC.NTZ R3, R2 ;  /* 0x0000000200037305 */ /* 0x000064000021f000 */
[----:B0-----:R-:W-:Y:S02]  /*01d0*/  HFMA2 R2, -RZ, RZ, 0, 0 ;  /* 0x00000000ff027431 */ /* 0x001fe400000001ff */
[----:B-1----:R-:W-:-:S04]  /*01e0*/  IMAD.MOV R7, RZ, RZ, -R3 ;  /* 0x000000ffff077224 */ /* 0x002fc800078e0a03 */
[----:B------:R-:W-:-:S04]  /*01f0*/  IMAD R7, R7, UR6, RZ ;  /* 0x0000000607077c24 */ /* 0x000fc8000f8e02ff */
[----:B------:R-:W-:-:S06]  /*0200*/  IMAD.HI.U32 R3, R3, R7, R2 ;  /* 0x0000000703037227 */ /* 0x000fcc00078e0002 */
[----:B------:R-:W-:-:S04]  /*0210*/  IMAD.HI.U32 R3, R3, R0, RZ ;  /* 0x0000000003037227 */ /* 0x000fc800078e00ff */
[----:B------:R-:W-:-:S04]  /*0220*/  IMAD.MOV R7, RZ, RZ, -R3 ;  /* 0x000000ffff077224 */ /* 0x000fc800078e0a03 */
[----:B------:R-:W-:-:S05]  /*0230*/  IMAD R6, R7, UR6, R0 ;  /* 0x0000000607067c24 */ /* 0x000fca000f8e0200 */
[----:B------:R-:W-:-:S13]  /*0240*/  ISETP.GE.U32.AND P0, PT, R6, UR6, PT ;  /* 0x0000000606007c0c */ /* 0x000fda000bf06070 */
[----:B------:R-:W-:Y:S01]  /*0250*/  @P0 VIADD R6, R6, -UR6 ;  /* 0x8000000606060c36 */ /* 0x000fe20008000000 */
[----:B------:R-:W-:-:S04]  /*0260*/  @P0 IADD3 R3, PT, PT, R3, 0x1, RZ ;  /* 0x0000000103030810 */ /* 0x000fc80007ffe0ff */
[----:B------:R-:W-:-:S13]  /*0270*/  ISETP.GE.U32.AND P1, PT, R6, UR6, PT ;  /* 0x0000000606007c0c */ /* 0x000fda000bf26070 */
[----:B------:R-:W-:Y:S01]  /*0280*/  @P1 VIADD R3, R3, 0x1 ;  /* 0x0000000103031836 */ /* 0x000fe20000000000 */
[----:B------:R-:W-:-:S04]  /*0290*/  @!P2 LOP3.LUT R3, RZ, UR6, RZ, 0x33, !PT ;  /* 0x00000006ff03ac12 */ /* 0x000fc8000f8e33ff */
[----:B------:R-:W-:Y:S01]  /*02a0*/  MOV R4, R3 ;  /* 0x0000000300047202 */ /* 0x000fe20000000f00 */
[----:B------:R-:W-:-:S04]  /*02b0*/  IMAD.MOV R7, RZ, RZ, -R3 ;  /* 0x000000ffff077224 */ /* 0x000fc800078e0a03 */
[----:B------:R-:W-:Y:S01]  /*02c0*/  IMAD R7, R7, UR6, R0 ;  /* 0x0000000607077c24 */ /* 0x000fe2000f8e0200 */
[----:B------:R-:W-:Y:S06]  /*02d0*/  BRA `(.L_x_59) ;  /* 0x0000000000287947 */ /* 0x000fec0003800000 */
.L_x_58:
[----:B------:R-:W-:Y:S01]  /*02e0*/  IMAD.U32 R11, RZ, RZ, UR7 ;  /* 0x00000007ff0b7e24 */ /* 0x000fe2000f8e00ff */
[----:B------:R-:W-:Y:S01]  /*02f0*/  MOV R7, R0 ;  /* 0x0000000000077202 */ /* 0x000fe20000000f00 */
[----:B------:R-:W-:Y:S01]  /*0300*/  IMAD.U32 R10, RZ, RZ, UR6 ;  /* 0x00000006ff0a7e24 */ /* 0x000fe2000f8e00ff */
[----:B------:R-:W-:Y:S01]  /*0310*/  MOV R8, 0x350 ;  /* 0x0000035000087802 */ /* 0x000fe20000000f00 */
[----:B------:R-:W-:Y:S02]  /*0320*/  IMAD.MOV.U32 R11, RZ, RZ, R5 ;  /* 0x000000ffff0b7224 */ /* 0x000fe400078e0005 */
[----:B------:R-:W-:-:S07]  /*0330*/  IMAD.U32 R9, RZ, RZ, UR4 ;  /* 0x00000004ff097e24 */ /* 0x000fce000f8e00ff */
[----:B------:R-:W-:Y:S05]  /*0340*/  CALL.REL.NOINC `($__internal_4_$__cuda_sm20_div_u64) ;  /* 0x0000000400c87944 */ /* 0x000fea0003c00000 */
[----:B------:R-:W-:Y:S01]  /*0350*/  IADD3 R7, PT, PT, -R10, RZ, RZ ;  /* 0x000000ff0a077210 */ /* 0x000fe20007ffe1ff */
[----:B------:R-:W-:-:S04]  /*0360*/  IMAD.MOV.U32 R4, RZ, RZ, R10 ;  /* 0x000000ffff047224 */ /* 0x000fc800078e000a */
[----:B------:R-:W-:-:S07]  /*0370*/  IMAD R7, R7, UR6, R0 ;  /* 0x0000000607077c24 */ /* 0x000fce000f8e0200 */
.L_x_59:
[----:B------:R-:W-:Y:S05]  /*0380*/  BSYNC.RECONVERGENT B0 ;  /* 0x0000000000007941 */ /* 0x000fea0003800200 */
.L_x_57:
[----:B------:R-:W0:Y:S01]  /*0390*/  LDCU.128 UR8, c[0x0][0x390] ;  /* 0x00007200ff0877ac */ /* 0x000e220008000c00 */
[----:B------:R-:W-:Y:S01]  /*03a0*/  SHF.R.S32.HI R2, RZ, 0x1f, R7 ;  /* 0x0000001fff027819 */ /* 0x000fe20000011407 */
[----:B------:R-:W-:Y:S01]  /*03b0*/  BSSY.RECONVERGENT B0, `(.L_x_60) ;  /* 0x0000026000007945 */ /* 0x000fe20003800200 */
[----:B0-----:R-:W-:Y:S02]  /*03c0*/  UIMAD UR6, UR11, UR8, URZ ;  /* 0x000000080b0672a4 */ /* 0x001fe4000f8e02ff */
[----:B------:R-:W-:Y:S02]  /*03d0*/  UIMAD.WIDE.U32 UR4, UR10, UR8, URZ ;  /* 0x000000080a0472a5 */ /* 0x000fe4000f8e00ff */
        /* <DEDUP_REMOVED lines=10> */
[----:B0-----:R-:W-:Y:S01]  /*0480*/  IMAD.MOV.U32 R2, RZ, RZ, RZ ;  /* 0x000000ffff027224 */ /* 0x001fe200078e00ff */
[----:B-1----:R-:W-:-:S05]  /*0490*/  IADD3 R9, PT, PT, RZ, -R3, RZ ;  /* 0x80000003ff097210 */ /* 0x002fca0007ffe0ff */
[----:B------:R-:W-:-:S04]  /*04a0*/  IMAD R9, R9, UR4, RZ ;  /* 0x0000000409097c24 */ /* 0x000fc8000f8e02ff */
[----:B------:R-:W-:-:S06]  /*04b0*/  IMAD.HI.U32 R8, R3, R9, R2 ;  /* 0x0000000903087227 */ /* 0x000fcc00078e0002 */
[----:B------:R-:W-:-:S04]  /*04c0*/  IMAD.HI.U32 R6, R8, R7, RZ ;  /* 0x0000000708067227 */ /* 0x000fc800078e00ff */
[----:B------:R-:W-:-:S04]  /*04d0*/  IMAD.MOV R8, RZ, RZ, -R6 ;  /* 0x000000ffff087224 */ /* 0x000fc800078e0a06 */
[----:B------:R-:W-:-:S05]  /*04e0*/  IMAD R3, R8, UR4, R7 ;  /* 0x0000000408037c24 */ /* 0x000fca000f8e0207 */
[----:B------:R-:W-:-:S13]  /*04f0*/  ISETP.GE.U32.AND P0, PT, R3, UR4, PT ;  /* 0x0000000403007c0c */ /* 0x000fda000bf06070 */
[----:B------:R-:W-:Y:S01]  /*0500*/  @P0 IADD3 R3, PT, PT, R3, -UR4, RZ ;  /* 0x8000000403030c10 */ /* 0x000fe2000fffe0ff */
[----:B------:R-:W-:-:S03]  /*0510*/  @P0 VIADD R6, R6, 0x1 ;  /* 0x0000000106060836 */ /* 0x000fc60000000000 */
[----:B------:R-:W-:-:S13]  /*0520*/  ISETP.GE.U32.AND P1, PT, R3, UR4, PT ;  /* 0x0000000403007c0c */ /* 0x000fda000bf26070 */
[----:B------:R-:W-:Y:S01]  /*0530*/  @P1 VIADD R6, R6, 0x1 ;  /* 0x0000000106061836 */ /* 0x000fe20000000000 */
[----:B------:R-:W-:-:S04]  /*0540*/  @!P2 LOP3.LUT R6, RZ, UR4, RZ, 0x33, !PT ;  /* 0x00000004ff06ac12 */ /* 0x000fc8000f8e33ff */
[----:B------:R-:W-:-:S05]  /*0550*/  IADD3 R2, PT, PT, -R6, RZ, RZ ;  /* 0x000000ff06027210 */ /* 0x000fca0007ffe1ff */
[----:B------:R-:W-:Y:S01]  /*0560*/  IMAD R7, R2, UR4, R7 ;  /* 0x0000000402077c24 */ /* 0x000fe2000f8e0207 */
[----:B------:R-:W-:Y:S06]  /*0570*/  BRA `(.L_x_62) ;  /* 0x0000000000247947 */ /* 0x000fec0003800000 */
.L_x_61:
[----:B------:R-:W-:Y:S01]  /*0580*/  IMAD.U32 R11, RZ, RZ, UR5 ;  /* 0x00000005ff0b7e24 */ /* 0x000fe2000f8e00ff */
[----:B------:R-:W-:Y:S01]  /*0590*/  MOV R11, R2 ;  /* 0x00000002000b7202 */ /* 0x000fe20000000f00 */
[----:B------:R-:W-:Y:S01]  /*05a0*/  IMAD.U32 R10, RZ, RZ, UR4 ;  /* 0x00000004ff0a7e24 */ /* 0x000fe2000f8e00ff */
[----:B------:R-:W-:Y:S01]  /*05b0*/  MOV R8, 0x5e0 ;  /* 0x000005e000087802 */ /* 0x000fe20000000f00 */
[----:B------:R-:W-:-:S07]  /*05c0*/  IMAD.U32 R9, RZ, RZ, UR6 ;  /* 0x00000006ff097e24 */ /* 0x000fce000f8e00ff */
[----:B------:R-:W-:Y:S05]  /*05d0*/  CALL.REL.NOINC `($__internal_4_$__cuda_sm20_div_u64) ;  /* 0x0000000400247944 */ /* 0x000fea0003c00000 */
[----:B------:R-:W-:Y:S01]  /*05e0*/  IADD3 R2, PT, PT, -R10, RZ, RZ ;  /* 0x000000ff0a027210 */ /* 0x000fe20007ffe1ff */
[----:B------:R-:W-:-:S04]  /*05f0*/  IMAD.MOV.U32 R6, RZ, RZ, R10 ;  /* 0x000000ffff067224 */ /* 0x000fc800078e000a */
[----:B------:R-:W-:-:S07]  /*0600*/  IMAD R7, R2, UR4, R7 ;  /* 0x0000000402077c24 */ /* 0x000fce000f8e0207 */
.L_x_62:
[----:B------:R-:W-:Y:S05]  /*0610*/  BSYNC.RECONVERGENT B0 ;  /* 0x0000000000007941 */ /* 0x000fea0003800200 */
.L_x_60:
[----:B------:R-:W0:Y:S01]  /*0620*/  LDCU UR4, c[0x0][0x39c] ;  /* 0x00007380ff0477ac */ /* 0x000e220008000800 */
[----:B------:R-:W-:Y:S01]  /*0630*/  SHF.R.S32.HI R11, RZ, 0x1f, R7 ;  /* 0x0000001fff0b7819 */ /* 0x000fe20000011407 */
[----:B------:R-:W-:Y:S03]  /*0640*/  BSSY.RECONVERGENT B0, `(.L_x_63) ;  /* 0x0000024000007945 */ /* 0x000fe60003800200 */
[----:B0-----:R-:W-:-:S04]  /*0650*/  LOP3.LUT R2, R11, UR4, RZ, 0xfc, !PT ;  /* 0x000000040b027c12 */ /* 0x001fc8000f8efcff */
[----:B------:R-:W-:-:S13]  /*0660*/  ISETP.NE.U32.AND P0, PT, R2, RZ, PT ;  /* 0x000000ff0200720c */ /* 0x000fda0003f05070 */
[----:B------:R-:W-:Y:S05]  /*0670*/  @P0 BRA `(.L_x_64) ;  /* 0x00000000005c0947 */ /* 0x000fea0003800000 */
[----:B------:R-:W0:Y:S02]  /*0680*/  LDCU UR4, c[0x0][0x398] ;  /* 0x00007300ff0477ac */ /* 0x000e240008000800 */
[----:B0-----:R-:W-:-:S04]  /*0690*/  MOV R2, UR4 ;  /* 0x0000000400027c02 */ /* 0x001fc80008000f00 */
[----:B------:R-:W0:Y:S01]  /*06a0*/  I2F.U32.RP R3, R2 ;  /* 0x0000000200037306 */ /* 0x000e220000209000 */
[----:B------:R-:W-:-:S07]  /*06b0*/  ISETP.NE.U32.AND P2, PT, R2, RZ, PT ;  /* 0x000000ff0200720c */ /* 0x000fce0003f45070 */
[----:B0-----:R-:W0:Y:S02]  /*06c0*/  MUFU.RCP R3, R3 ;  /* 0x0000000300037308 */ /* 0x001e240000001000 */
[----:B0-----:R-:W-:-:S06]  /*06d0*/  VIADD R8, R3, 0xffffffe ;  /* 0x0ffffffe03087836 */ /* 0x001fcc0000000000 */
[----:B------:R0:W1:Y:S02]  /*06e0*/  F2I.FTZ.U32.TRUNC.NTZ R9, R8 ;  /* 0x0000000800097305 */ /* 0x000064000021f000 */
[----:B0-----:R-:W-:Y:S02]  /*06f0*/  IMAD.MOV.U32 R8, RZ, RZ, RZ ;  /* 0x000000ffff087224 */ /* 0x001fe400078e00ff */
[----:B-1----:R-:W-:-:S05]  /*0700*/  IMAD R10, R9, R2, RZ ;  /* 0x00000002090a7224 */ /* 0x002fca00078e02ff */
[----:B------:R-:W-:-:S05]  /*0710*/  IADD3 R11, PT, PT, -R10, RZ, RZ ;  /* 0x000000ff0a0b7210 */ /* 0x000fca0007ffe1ff */
[----:B------:R-:W-:-:S06]  /*0720*/  IMAD.HI.U32 R10, R9, R11, R8 ;  /* 0x0000000b090a7227 */ /* 0x000fcc00078e0008 */
[----:B------:R-:W-:-:S05]  /*0730*/  IMAD.HI.U32 R10, R10, R7, RZ ;  /* 0x000000070a0a7227 */ /* 0x000fca00078e00ff */
[----:B------:R-:W-:-:S05]  /*0740*/  IADD3 R9, PT, PT, -R10, RZ, RZ ;  /* 0x000000ff0a097210 */ /* 0x000fca0007ffe1ff */
[----:B------:R-:W-:-:S05]  /*0750*/  IMAD R9, R2, R9, R7 ;  /* 0x0000000902097224 */ /* 0x000fca00078e0207 */
[----:B------:R-:W-:-:S13]  /*0760*/  ISETP.GE.U32.AND P0, PT, R9, R2, PT ;  /* 0x000000020900720c */ /* 0x000fda0003f06070 */
[----:B------:R-:W-:Y:S01]  /*0770*/  @P0 IMAD.IADD R9, R9, 0x1, -R2 ;  /* 0x0000000109090824 */ /* 0x000fe200078e0a02 */
[----:B------:R-:W-:-:S04]  /*0780*/  @P0 IADD3 R10, PT, PT, R10, 0x1, RZ ;  /* 0x000000010a0a0810 */ /* 0x000fc80007ffe0ff */
[----:B------:R-:W-:-:S13]  /*0790*/  ISETP.GE.U32.AND P1, PT, R9, R2, PT ;  /* 0x000000020900720c */ /* 0x000fda0003f26070 */
[----:B------:R-:W-:Y:S01]  /*07a0*/  @P1 VIADD R10, R10, 0x1 ;  /* 0x000000010a0a1836 */ /* 0x000fe20000000000 */
[----:B------:R-:W-:-:S04]  /*07b0*/  @!P2 LOP3.LUT R10, RZ, R2, RZ, 0x33, !PT ;  /* 0x00000002ff0aa212 */ /* 0x000fc800078e33ff */
[----:B------:R-:W-:-:S05]  /*07c0*/  IADD3 R3, PT, PT, -R10, RZ, RZ ;  /* 0x000000ff0a037210 */ /* 0x000fca0007ffe1ff */
[----:B------:R-:W-:Y:S01]  /*07d0*/  IMAD R7, R2, R3, R7 ;  /* 0x0000000302077224 */ /* 0x000fe200078e0207 */
[----:B------:R-:W-:Y:S06]  /*07e0*/  BRA `(.L_x_65) ;  /* 0x0000000000247947 */ /* 0x000fec0003800000 */
.L_x_64:
[----:B------:R-:W0:Y:S01]  /*07f0*/  LDCU.64 UR4, c[0x0][0x398] ;  /* 0x00007300ff0477ac */ /* 0x000e220008000a00 */
[----:B------:R-:W-:Y:S01]  /*0800*/  MOV R8, 0x840 ;  /* 0x0000084000087802 */ /* 0x000fe20000000f00 */
[----:B0-----:R-:W-:Y:S01]  /*0810*/  IMAD.U32 R10, RZ, RZ, UR4 ;  /* 0x00000004ff0a7e24 */ /* 0x001fe2000f8e00ff */
[----:B------:R-:W-:-:S07]  /*0820*/  MOV R9, UR5 ;  /* 0x0000000500097c02 */ /* 0x000fce0008000f00 */
[----:B------:R-:W-:Y:S05]  /*0830*/  CALL.REL.NOINC `($__internal_4_$__cuda_sm20_div_u64) ;  /* 0x00000000008c7944 */ /* 0x000fea0003c00000 */
[----:B------:R-:W0:Y:S01]  /*0840*/  LDCU UR4, c[0x0][0x398] ;  /* 0x00007300ff0477ac */ /* 0x000e220008000800 */
[----:B------:R-:W-:Y:S01]  /*0850*/  IMAD.MOV R3, RZ, RZ, -R10 ;  /* 0x000000ffff037224 */ /* 0x000fe200078e0a0a */
[----:B0-----:R-:W-:-:S05]  /*0860*/  MOV R2, UR4 ;  /* 0x0000000400027c02 */ /* 0x001fca0008000f00 */
[----:B------:R-:W-:-:S07]  /*0870*/  IMAD R7, R3, R2, R7 ;  /* 0x0000000203077224 */ /* 0x000fce00078e0207 */
.L_x_65:
[----:B------:R-:W-:Y:S05]  /*0880*/  BSYNC.RECONVERGENT B0 ;  /* 0x0000000000007941 */ /* 0x000fea0003800200 */
.L_x_63:
[----:B------:R-:W0:Y:S01]  /*0890*/  LDCU UR7, c[0x0][0x3b8] ;  /* 0x00007700ff0777ac */ /* 0x000e220008000800 */
[----:B------:R-:W1:Y:S01]  /*08a0*/  LDCU.64 UR4, c[0x0][0x358] ;  /* 0x00006b00ff0477ac */ /* 0x000e620008000a00 */
[----:B------:R-:W2:Y:S01]  /*08b0*/  LDCU UR6, c[0x0][0x380] ;  /* 0x00007000ff0677ac */ /* 0x000ea20008000800 */
[----:B------:R-:W3:Y:S01]  /*08c0*/  LDCU UR8, c[0x0][0x388] ;  /* 0x00007100ff0877ac */ /* 0x000ee20008000800 */
[----:B0-----:R-:W-:-:S13]  /*08d0*/  FSETP.NEU.AND P0, PT, RZ, UR7, PT ;  /* 0x00000007ff007c0b */ /* 0x001fda000bf0d000 */
[----:B------:R-:W0:Y:S01]  /*08e0*/  @!P0 LDC.64 R8, c[0x0][0x3a8] ;  /* 0x0000ea00ff088b82 */ /* 0x000e220000000a00 */
[----:B--2---:R-:W-:-:S07]  /*08f0*/  IMAD R3, R10, UR6, R4 ;  /* 0x000000060a037c24 */ /* 0x004fce000f8e0204 */
[----:B------:R-:W2:Y:S01]  /*0900*/  @!P0 LDC.64 R12, c[0x0][0x3b0] ;  /* 0x0000ec00ff0c8b82 */ /* 0x000ea20000000a00 */
[----:B0-----:R-:W-:-:S04]  /*0910*/  @!P0 LEA R8, P1, R0, R8, 0x2 ;  /* 0x0000000800088211 */ /* 0x001fc800078210ff */
[----:B------:R-:W-:-:S06]  /*0920*/  @!P0 LEA.HI.X R9, R0, R9, R5, 0x2, P1 ;  /* 0x0000000900098211 */ /* 0x000fcc00008f1405 */
[----:B-1----:R-:W4:Y:S01]  /*0930*/  @!P0 LDG.E R9, desc[UR4][R8.64] ;  /* 0x0000000408098981 */ /* 0x002f22000c1e1900 */
[----:B---3--:R-:W-:-:S04]  /*0940*/  IMAD R3, R3, UR8, R6 ;  /* 0x0000000803037c24 */ /* 0x008fc8000f8e0206 */
[----:B------:R-:W-:-:S05]  /*0950*/  IMAD R6, R3, R2, R7 ;  /* 0x0000000203067224 */ /* 0x000fca00078e0207 */
[----:B------:R-:W-:-:S04]  /*0960*/  @!P0 SHF.R.S64 R3, RZ, 0x1e, R6 ;  /* 0x0000001eff038819 */ /* 0x000fc80000001006 */
[----:B--2---:R-:W-:-:S04]  /*0970*/  @!P0 IADD3 R2, P1, PT, R3, R12, RZ ;  /* 0x0000000c03028210 */ /* 0x004fc80007f3e0ff */
[----:B------:R-:W-:-:S05]  /*0980*/  @!P0 LEA.HI.X.SX32 R3, R6, R13, 0x2, P1 ;  /* 0x0000000d06038211 */ /* 0x000fca00008f16ff */
[----:B----4-:R0:W-:Y:S01]  /*0990*/  @!P0 STG.E desc[UR4][R2.64], R9 ;  /* 0x0000000902008986 */ /* 0x0101e2000c101904 */
[----:B------:R-:W-:Y:S05]  /*09a0*/  @!P0 EXIT ;  /* 0x000000000000894d */ /* 0x000fea0003800000 */
[----:B------:R-:W0:Y:S01]  /*09b0*/  LDCU.64 UR8, c[0x0][0x3a8] ;  /* 0x00007500ff0877ac */ /* 0x000e220008000a00 */
[----:B------:R-:W-:Y:S01]  /*09c0*/  SHF.R.S64 R4, RZ, 0x1e, R6 ;  /* 0x0000001eff047819 */ /* 0x000fe20000001006 */
[----:B------:R-:W1:Y:S01]  /*09d0*/  LDCU.64 UR10, c[0x0][0x3b0] ;  /* 0x00007600ff0a77ac */ /* 0x000e620008000a00 */
[----:B0-----:R-:W-:Y:S02]  /*09e0*/  LEA R2, P0, R0, UR8, 0x2 ;  /* 0x0000000800027c11 */ /* 0x001fe4000f8010ff */
[----:B-1----:R-:W-:Y:S02]  /*09f0*/  IADD3 R4, P1, PT, R4, UR10, RZ ;  /* 0x0000000a04047c10 */ /* 0x002fe4000ff3e0ff */
[----:B------:R-:W-:Y:S02]  /*0a00*/  LEA.HI.X R3, R0, UR9, R5, 0x2, P0 ;  /* 0x0000000900037c11 */ /* 0x000fe400080f1405 */
[----:B------:R-:W-:-:S03]  /*0a10*/  LEA.HI.X.SX32 R5, R6, UR11, 0x2, P1 ;  /* 0x0000000b06057c11 */ /* 0x000fc600088f16ff */
[----:B------:R-:W2:Y:S04]  /*0a20*/  LDG.E R2, desc[UR4][R2.64] ;  /* 0x0000000402027981 */ /* 0x000ea8000c1e1900 */
[----:B------:R-:W2:Y:S02]  /*0a30*/  LDG.E R7, desc[UR4][R4.64] ;  /* 0x0000000404077981 */ /* 0x000ea4000c1e1900 */
[----:B--2---:R-:W-:-:S05]  /*0a40*/  FFMA R7, R7, UR7, R2 ;  /* 0x0000000707077c23 */ /* 0x004fca0008000002 */
[----:B------:R-:W-:Y:S01]  /*0a50*/  STG.E desc[UR4][R4.64], R7 ;  /* 0x0000000704007986 */ /* 0x000fe2000c101904 */
[----:B------:R-:W-:Y:S05]  /*0a60*/  EXIT ;  /* 0x000000000000794d */ /* 0x000fea0003800000 */
        .weak           $__internal_4_$__cuda_sm20_div_u64
        .type           $__internal_4_$__cuda_sm20_div_u64,@function
        .size           $__internal_4_$__cuda_sm20_div_u64,(.L_x_128 - $__internal_4_$__cuda_sm20_div_u64)
$__internal_4_$__cuda_sm20_div_u64:
[----:B------:R-:W-:Y:S01]  /*0a70*/  IMAD.MOV.U32 R14, RZ, RZ, R10 ;  /* 0x000000ffff0e7224 */ /* 0x000fe200078e000a */
[----:B------:R-:W-:-:S05]  /*0a80*/  MOV R15, R9 ;  /* 0x00000009000f7202 */ /* 0x000fca0000000f00 */
[----:B------:R-:W0:Y:S08]  /*0a90*/  I2F.U64.RP R14, R14 ;  /* 0x0000000e000e7312 */ /* 0x000e300000309000 */
[----:B0-----:R-:W0:Y:S02]  /*0aa0*/  MUFU.RCP R2, R14 ;  /* 0x0000000e00027308 */ /* 0x001e240000001000 */
[----:B0-----:R-:W-:-:S06]  /*0ab0*/  VIADD R2, R2, 0x1ffffffe ;  /* 0x1ffffffe02027836 */ /* 0x001fcc0000000000 */
[----:B------:R-:W0:Y:S02]  /*0ac0*/  F2I.U64.TRUNC R2, R2 ;  /* 0x0000000200027311 */ /* 0x000e24000020d800 */
[----:B0-----:R-:W-:-:S04]  /*0ad0*/  IMAD.WIDE.U32 R12, R2, R10, RZ ;  /* 0x0000000a020c7225 */ /* 0x001fc800078e00ff */
[----:B------:R-:W-:Y:S01]  /*0ae0*/  IMAD R13, R2, R9, R13 ;  /* 0x00000009020d7224 */ /* 0x000fe200078e020d */
[----:B------:R-:W-:-:S03]  /*0af0*/  IADD3 R17, P0, PT, RZ, -R12, RZ ;  /* 0x8000000cff117210 */ /* 0x000fc60007f1e0ff */
[----:B------:R-:W-:Y:S02]  /*0b00*/  IMAD R13, R3, R10, R13 ;  /* 0x0000000a030d7224 */ /* 0x000fe400078e020d */
[----:B------:R-:W-:-:S03]  /*0b10*/  IMAD.HI.U32 R12, R2, R17, RZ ;  /* 0x00000011020c7227 */ /* 0x000fc600078e00ff */
[----:B------:R-:W-:Y:S01]  /*0b20*/  IADD3.X R19, PT, PT, RZ, ~R13, RZ, P0, !PT ;  /* 0x8000000dff137210 */ /* 0x000fe200007fe4ff */
[----:B------:R-:W-:-:S04]  /*0b30*/  IMAD.MOV.U32 R13, RZ, RZ, R2 ;  /* 0x000000ffff0d7224 */ /* 0x000fc800078e0002 */
[----:B------:R-:W-:-:S04]  /*0b40*/  IMAD.WIDE.U32 R12, P0, R2, R19, R12 ;  /* 0x00000013020c7225 */ /* 0x000fc8000780000c */
[C---:B------:R-:W-:Y:S02]  /*0b50*/  IMAD R15, R3.reuse, R19, RZ ;  /* 0x00000013030f7224 */ /* 0x040fe400078e02ff */
[----:B------:R-:W-:-:S04]  /*0b60*/  IMAD.HI.U32 R12, P1, R3, R17, R12 ;  /* 0x00000011030c7227 */ /* 0x000fc8000782000c */
[----:B------:R-:W-:Y:S01]  /*0b70*/  IMAD.HI.U32 R19, R3, R19, RZ ;  /* 0x0000001303137227 */ /* 0x000fe200078e00ff */
[----:B------:R-:W-:-:S04]  /*0b80*/  IADD3 R13, P2, PT, R15, R12, RZ ;  /* 0x0000000c0f0d7210 */ /* 0x000fc80007f5e0ff */
[----:B------:R-:W-:Y:S01]  /*0b90*/  IADD3.X R12, PT, PT, R19, R3, RZ, P0, !PT ;  /* 0x00000003130c7210 */ /* 0x000fe200007fe4ff */
[----:B------:R-:W-:-:S03]  /*0ba0*/  IMAD.WIDE.U32 R2, R13, R10, RZ ;  /* 0x0000000a0d027225 */ /* 0x000fc600078e00ff */
[----:B------:R-:W-:Y:S01]  /*0bb0*/  IADD3.X R15, PT, PT, RZ, RZ, R12, P2, P1 ;  /* 0x000000ffff0f7210 */ /* 0x000fe200017e240c */
[----:B------:R-:W-:Y:S01]  /*0bc0*/  IMAD R3, R13, R9, R3 ;  /* 0x000000090d037224 */ /* 0x000fe200078e0203 */
[----:B------:R-:W-:-:S03]  /*0bd0*/  IADD3 R17, P0, PT, RZ, -R2, RZ ;  /* 0x80000002ff117210 */ /* 0x000fc60007f1e0ff */
[----:B------:R-:W-:Y:S02]  /*0be0*/  IMAD R3, R15, R10, R3 ;  /* 0x0000000a0f037224 */ /* 0x000fe400078e0203 */
[----:B------:R-:W-:-:S04]  /*0bf0*/  IMAD.HI.U32 R12, R13, R17, RZ ;  /* 0x000000110d0c7227 */ /* 0x000fc800078e00ff */
[----:B------:R-:W-:-:S04]  /*0c00*/  IMAD.X R2, RZ, RZ, ~R3, P0 ;  /* 0x000000ffff027224 */ /* 0x000fc800000e0e03 */
[----:B------:R-:W-:-:S04]  /*0c10*/  IMAD.WIDE.U32 R12, P0, R13, R2, R12 ;  /* 0x000000020d0c7225 */ /* 0x000fc8000780000c */
[C---:B------:R-:W-:Y:S02]  /*0c20*/  IMAD R3, R15.reuse, R2, RZ ;  /* 0x000000020f037224 */ /* 0x040fe400078e02ff */
[----:B------:R-:W-:-:S04]  /*0c30*/  IMAD.HI.U32 R12, P1, R15, R17, R12 ;  /* 0x000000110f0c7227 */ /* 0x000fc8000782000c */
[----:B------:R-:W-:Y:S01]  /*0c40*/  IMAD.HI.U32 R2, R15, R2, RZ ;  /* 0x000000020f027227 */ /* 0x000fe200078e00ff */
[----:B------:R-:W-:-:S03]  /*0c50*/  IADD3 R12, P2, PT, R3, R12, RZ ;  /* 0x0000000c030c7210 */ /* 0x000fc60007f5e0ff */
[----:B------:R-:W-:Y:S01]  /*0c60*/  IMAD.MOV.U32 R3, RZ, RZ, RZ ;  /* 0x000000ffff037224 */ /* 0x000fe200078e00ff */
[----:B------:R-:W-:Y:S01]  /*0c70*/  IADD3.X R15, PT, PT, R2, R15, RZ, P0, !PT ;  /* 0x0000000f020f7210 */ /* 0x000fe200007fe4ff */
[----:B------:R-:W-:-:S03]  /*0c80*/  IMAD.HI.U32 R2, R12, R7, RZ ;  /* 0x000000070c027227 */ /* 0x000fc600078e00ff */
[----:B------:R-:W-:Y:S01]  /*0c90*/  IADD3.X R14, PT, PT, RZ, RZ, R15, P2, P1 ;  /* 0x000000ffff0e7210 */ /* 0x000fe200017e240f */
[----:B------:R-:W-:-:S04]  /*0ca0*/  IMAD.WIDE.U32 R2, R12, R11, R2 ;  /* 0x0000000b0c027225 */ /* 0x000fc800078e0002 */
[C---:B------:R-:W-:Y:S02]  /*0cb0*/  IMAD R13, R14.reuse, R11, RZ ;  /* 0x0000000b0e0d7224 */ /* 0x040fe400078e02ff */
[----:B------:R-:W-:-:S04]  /*0cc0*/  IMAD.HI.U32 R2, P0, R14, R7, R2 ;  /* 0x000000070e027227 */ /* 0x000fc80007800002 */
[----:B------:R-:W-:Y:S01]  /*0cd0*/  IMAD.HI.U32 R12, R14, R11, RZ ;  /* 0x0000000b0e0c7227 */ /* 0x000fe200078e00ff */
[----:B------:R-:W-:-:S04]  /*0ce0*/  IADD3 R13, P1, PT, R13, R2, RZ ;  /* 0x000000020d0d7210 */ /* 0x000fc80007f3e0ff */
[----:B------:R-:W-:Y:S01]  /*0cf0*/  IADD3.X R12, PT, PT, R12, RZ, RZ, P0, !PT ;  /* 0x000000ff0c0c7210 */ /* 0x000fe200007fe4ff */
[----:B------:R-:W-:-:S04]  /*0d00*/  IMAD.WIDE.U32 R2, R13, R10, RZ ;  /* 0x0000000a0d027225 */ /* 0x000fc800078e00ff */
[----:B------:R-:W-:Y:S01]  /*0d10*/  IMAD.X R15, RZ, RZ, R12, P1 ;  /* 0x000000ffff0f7224 */ /* 0x000fe200008e060c */
[----:B------:R-:W-:Y:S01]  /*0d20*/  IADD3 R17, P1, PT, -R2, R7, RZ ;  /* 0x0000000702117210 */ /* 0x000fe20007f3e1ff */
[----:B------:R-:W-:-:S03]  /*0d30*/  IMAD R3, R13, R9, R3 ;  /* 0x000000090d037224 */ /* 0x000fc600078e0203 */
[-C--:B------:R-:W-:Y:S01]  /*0d40*/  ISETP.GE.U32.AND P0, PT, R17, R10.reuse, PT ;  /* 0x0000000a1100720c */ /* 0x080fe20003f06070 */
[----:B------:R-:W-:-:S05]  /*0d50*/  IMAD R2, R15, R10, R3 ;  /* 0x0000000a0f027224 */ /* 0x000fca00078e0203 */
[----:B------:R-:W-:Y:S02]  /*0d60*/  IADD3.X R14, PT, PT, ~R2, R11, RZ, P1, !PT ;  /* 0x0000000b020e7210 */ /* 0x000fe40000ffe5ff */
[----:B------:R-:W-:Y:S02]  /*0d70*/  IADD3 R3, P1, PT, -R10, R17, RZ ;  /* 0x000000110a037210 */ /* 0x000fe40007f3e1ff */
[C---:B------:R-:W-:Y:S02]  /*0d80*/  ISETP.GE.U32.AND.EX P0, PT, R14.reuse, R9, PT, P0 ;  /* 0x000000090e00720c */ /* 0x040fe40003f06100 */
[----:B------:R-:W-:Y:S01]  /*0d90*/  IADD3 R2, PT, PT, R13, 0x1, RZ ;  /* 0x000000010d027810 */ /* 0x000fe20007ffe0ff */
[----:B------:R-:W-:Y:S01]  /*0da0*/  IMAD.X R12, R14, 0x1, ~R9, P1 ;  /* 0x000000010e0c7824 */ /* 0x000fe200008e0e09 */
[----:B------:R-:W-:Y:S02]  /*0db0*/  SEL R3, R3, R17, P0 ;  /* 0x0000001103037207 */ /* 0x000fe40000000000 */
[----:B------:R-:W-:-:S02]  /*0dc0*/  SEL R13, R2, R13, P0 ;  /* 0x0000000d020d7207 */ /* 0x000fc40000000000 */
[----:B------:R-:W-:Y:S02]  /*0dd0*/  SEL R12, R12, R14, P0 ;  /* 0x0000000e0c0c7207 */ /* 0x000fe40000000000 */
[----:B------:R-:W-:Y:S02]  /*0de0*/  ISETP.GE.U32.AND P0, PT, R3, R10, PT ;  /* 0x0000000a0300720c */ /* 0x000fe40003f06070 */
[----:B------:R-:W-:Y:S01]  /*0df0*/  ISETP.NE.U32.AND P1, PT, R10, RZ, PT ;  /* 0x000000ff0a00720c */ /* 0x000fe20003f25070 */
[----:B------:R-:W-:Y:S01]  /*0e00*/  VIADD R10, R13, 0x1 ;  /* 0x000000010d0a7836 */ /* 0x000fe20000000000 */
[----:B------:R-:W-:Y:S02]  /*0e10*/  ISETP.GE.U32.AND.EX P0, PT, R12, R9, PT, P0 ;  /* 0x000000090c00720c */ /* 0x000fe40003f06100 */
[----:B------:R-:W-:Y:S01]  /*0e20*/  ISETP.NE.AND.EX P1, PT, R9, RZ, PT, P1 ;  /* 0x000000ff0900720c */ /* 0x000fe20003f25310 */
[----:B------:R-:W-:Y:S01]  /*0e30*/  HFMA2 R9, -RZ, RZ, 0, 0 ;  /* 0x00000000ff097431 */ /* 0x000fe200000001ff */
[----:B------:R-:W-:-:S04]  /*0e40*/  SEL R10, R10, R13, P0 ;  /* 0x0000000d0a0a7207 */ /* 0x000fc80000000000 */
[----:B------:R-:W-:Y:S01]  /*0e50*/  SEL R10, R10, 0xffffffff, P1 ;  /* 0xffffffff0a0a7807 */ /* 0x000fe20000800000 */
[----:B------:R-:W-:Y:S06]  /*0e60*/  RET.REL.NODEC R8 `(_Z21transpose_2013_kernelmmmmmPKfPff) ;  /* 0xfffffff008647950 */ /* 0x000fec0003c3ffff */
.L_x_66:
        /* <DEDUP_REMOVED lines=9> */
.L_x_128:


//--------------------- .text._Z21transpose_1203_kernelmmmmmPKfPff --------------------------
	.section	.text._Z21transpose_1203_kernelmmmmmPKfPff,"ax",@progbits
	.align	128
        .global         _Z21transpose_1203_kernelmmmmmPKfPff
        .type           _Z21transpose_1203_kernelmmmmmPKfPff,@function
        .size           _Z21transpose_1203_kernelmmmmmPKfPff,(.L_x_129 - _Z21transpose_1203_kernelmmmmmPKfPff)
        .other          _Z21transpose_1203_kernelmmmmmPKfPff,@"STO_CUDA_ENTRY STV_DEFAULT"
_Z21transpose_1203_kernelmmmmmPKfPff:
.text._Z21transpose_1203_kernelmmmmmPKfPff:
        /* <DEDUP_REMOVED lines=46> */
.L_x_68:
[----:B------:R-:W-:Y:S01]  /*02e0*/  IMAD.U32 R11, RZ, RZ, UR7 ;  /* 0x00000007ff0b7e24 */ /* 0x000fe2000f8e00ff */
[----:B------:R-:W-:Y:S01]  /*02f0*/  MOV R7, R0 ;  /* 0x0000000000077202 */ /* 0x000fe20000000f00 */
[----:B------:R-:W-:Y:S01]  /*0300*/  IMAD.U32 R10, RZ, RZ, UR6 ;  /* 0x00000006ff0a7e24 */ /* 0x000fe2000f8e00ff */
[----:B------:R-:W-:Y:S01]  /*0310*/  MOV R8, 0x350 ;  /* 0x0000035000087802 */ /* 0x000fe20000000f00 */
[----:B------:R-:W-:Y:S02]  /*0320*/  IMAD.MOV.U32 R11, RZ, RZ, R5 ;  /* 0x000000ffff0b7224 */ /* 0x000fe400078e0005 */
[----:B------:R-:W-:-:S07]  /*0330*/  IMAD.U32 R9, RZ, RZ, UR4 ;  /* 0x00000004ff097e24 */ /* 0x000fce000f8e00ff */
[----:B------:R-:W-:Y:S05]  /*0340*/  CALL.REL.NOINC `($__internal_5_$__cuda_sm20_div_u64) ;  /* 0x0000000400c87944 */ /* 0x000fea0003c00000 */
[----:B------:R-:W-:Y:S01]  /*0350*/  IADD3 R7, PT, PT, -R10, RZ, RZ ;  /* 0x000000ff0a077210 */ /* 0x000fe20007ffe1ff */
[----:B------:R-:W-:-:S04]  /*0360*/  IMAD.MOV.U32 R4, RZ, RZ, R10 ;  /* 0x000000ffff047224 */ /* 0x000fc800078e000a */
[----:B------:R-:W-:-:S07]  /*0370*/  IMAD R7, R7, UR6, R0 ;  /* 0x0000000607077c24 */ /* 0x000fce000f8e0200 */
.L_x_69:
[----:B------:R-:W-:Y:S05]  /*0380*/  BSYNC.RECONVERGENT B0 ;  /* 0x0000000000007941 */ /* 0x000fea0003800200 */
.L_x_67:
        /* <DEDUP_REMOVED lines=31> */
.L_x_71:
[----:B------:R-:W-:Y:S01]  /*0580*/  IMAD.U32 R11, RZ, RZ, UR5 ;  /* 0x00000005ff0b7e24 */ /* 0x000fe2000f8e00ff */
[----:B------:R-:W-:Y:S01]  /*0590*/  MOV R11, R2 ;  /* 0x00000002000b7202 */ /* 0x000fe20000000f00 */
[----:B------:R-:W-:Y:S01]  /*05a0*/  IMAD.U32 R10, RZ, RZ, UR4 ;  /* 0x00000004ff0a7e24 */ /* 0x000fe2000f8e00ff */
[----:B------:R-:W-:Y:S01]  /*05b0*/  MOV R8, 0x5e0 ;  /* 0x000005e000087802 */ /* 0x000fe20000000f00 */
[----:B------:R-:W-:-:S07]  /*05c0*/  IMAD.U32 R9, RZ, RZ, UR6 ;  /* 0x00000006ff097e24 */ /* 0x000fce000f8e00ff */
[----:B------:R-:W-:Y:S05]  /*05d0*/  CALL.REL.NOINC `($__internal_5_$__cuda_sm20_div_u64) ;  /* 0x0000000400247944 */ /* 0x000fea0003c00000 */
[----:B------:R-:W-:Y:S01]  /*05e0*/  IADD3 R2, PT, PT, -R10, RZ, RZ ;  /* 0x000000ff0a027210 */ /* 0x000fe20007ffe1ff */
[----:B------:R-:W-:-:S04]  /*05f0*/  IMAD.MOV.U32 R6, RZ, RZ, R10 ;  /* 0x000000ffff067224 */ /* 0x000fc800078e000a */
[----:B------:R-:W-:-:S07]  /*0600*/  IMAD R7, R2, UR4, R7 ;  /* 0x0000000402077c24 */ /* 0x000fce000f8e0207 */
.L_x_72:
[----:B------:R-:W-:Y:S05]  /*0610*/  BSYNC.RECONVERGENT B0 ;  /* 0x0000000000007941 */ /* 0x000fea0003800200 */
.L_x_70:
        /* <DEDUP_REMOVED lines=29> */
.L_x_74:
[----:B------:R-:W0:Y:S01]  /*07f0*/  LDCU.64 UR4, c[0x0][0x398] ;  /* 0x00007300ff0477ac */ /* 0x000e220008000a00 */
[----:B------:R-:W-:Y:S01]  /*0800*/  MOV R8, 0x840 ;  /* 0x0000084000087802 */ /* 0x000fe20000000f00 */
[----:B0-----:R-:W-:Y:S01]  /*0810*/  IMAD.U32 R10, RZ, RZ, UR4 ;  /* 0x00000004ff0a7e24 */ /* 0x001fe2000f8e00ff */
[----:B------:R-:W-:-:S07]  /*0820*/  MOV R9, UR5 ;  /* 0x0000000500097c02 */ /* 0x000fce0008000f00 */
[----:B------:R-:W-:Y:S05]  /*0830*/  CALL.REL.NOINC `($__internal_5_$__cuda_sm20_div_u64) ;  /* 0x00000000008c7944 */ /* 0x000fea0003c00000 */
[----:B------:R-:W0:Y:S01]  /*0840*/  LDCU UR4, c[0x0][0x398] ;  /* 0x00007300ff0477ac */ /* 0x000e220008000800 */
[----:B------:R-:W-:Y:S01]  /*0850*/  IMAD.MOV R3, RZ, RZ, -R10 ;  /* 0x000000ffff037224 */ /* 0x000fe200078e0a0a */
[----:B0-----:R-:W-:-:S05]  /*0860*/  MOV R2, UR4 ;  /* 0x0000000400027c02 */ /* 0x001fca0008000f00 */
[----:B------:R-:W-:-:S07]  /*0870*/  IMAD R7, R3, R2, R7 ;  /* 0x0000000203077224 */ /* 0x000fce00078e0207 */
.L_x_75:
[----:B------:R-:W-:Y:S05]  /*0880*/  BSYNC.RECONVERGENT B0 ;  /* 0x0000000000007941 */ /* 0x000fea0003800200 */
.L_x_73:
        /* <DEDUP_REMOVED lines=30> */
        .weak           $__internal_5_$__cuda_sm20_div_u64
        .type           $__internal_5_$__cuda_sm20_div_u64,@function
        .size           $__internal_5_$__cuda_sm20_div_u64,(.L_x_129 - $__internal_5_$__cuda_sm20_div_u64)
$__internal_5_$__cuda_sm20_div_u64:
        /* <DEDUP_REMOVED lines=63> */
[----:B------:R-:W-:Y:S06]  /*0e60*/  RET.REL.NODEC R8 `(_Z21transpose_1203_kernelmmmmmPKfPff) ;  /* 0xfffffff008647950 */ /* 0x000fec0003c3ffff */
.L_x_76:
        /* <DEDUP_REMOVED lines=9> */
.L_x_129:


//--------------------- .text._Z28mask_future_times_add_kernelPfPKfS1_fmm --------------------------
	.section	.text._Z28mask_future_times_add_kernelPfPKfS1_fmm,"ax",@progbits
	.align	128
        .global         _Z28mask_future_times_add_kernelPfPKfS1_fmm
        .type           _Z28mask_future_times_add_kernelPfPKfS1_fmm,@function
        .size           _Z28mask_future_times_add_kernelPfPKfS1_fmm,(.L_x_131 - _Z28mask_future_times_add_kernelPfPKfS1_fmm)
        .other          _Z28mask_future_times_add_kernelPfPKfS1_fmm,@"STO_CUDA_ENTRY STV_DEFAULT"
_Z28mask_future_times_add_kernelPfPKfS1_fmm:
.text._Z28mask_future_times_add_kernelPfPKfS1_fmm:
[----:B------:R-:W-:Y:S01]  /*0000*/  LDC R1, c[0x0][0x37c] ;  /* 0x0000df00ff017b82 */ /* 0x000fe20000000800 */
[----:B------:R-:W0:Y:S01]  /*0010*/  LDCU.128 UR8, c[0x0][0x3a0] ;  /* 0x00007400ff0877ac */ /* 0x000e220008000c00 */
[----:B------:R-:W1:Y:S06]  /*0020*/  S2R R0, SR_TID.X ;  /* 0x0000000000007919 */ /* 0x000e6c0000002100 */
[----:B------:R-:W2:Y:S01]  /*0030*/  S2UR UR6, SR_CTAID.X ;  /* 0x00000000000679c3 */ /* 0x000ea20000002500 */
[----:B0-----:R-:W-:Y:S02]  /*0040*/  UIMAD UR7, UR11, UR8, URZ ;  /* 0x000000080b0772a4 */ /* 0x001fe4000f8e02ff */
[----:B------:R-:W-:-:S02]  /*0050*/  UIMAD.WIDE.U32 UR4, UR10, UR8, URZ ;  /* 0x000000080a0472a5 */ /* 0x000fc4000f8e00ff */
[----:B------:R-:W-:Y:S02]  /*0060*/  UIMAD UR7, UR10, UR9, UR7 ;  /* 0x000000090a0772a4 */ /* 0x000fe4000f8e0207 */
[----:B------:R-:W-:Y:S02]  /*0070*/  UIMAD.WIDE.U32 UR8, UR4, UR10, URZ ;  /* 0x0000000a040872a5 */ /* 0x000fe4000f8e00ff */
[----:B------:R-:W-:-:S04]  /*0080*/  UIADD3 UR5, UPT, UPT, UR5, UR7, URZ ;  /* 0x0000000705057290 */ /* 0x000fc8000fffe0ff */
[----:B------:R-:W-:Y:S02]  /*0090*/  UIMAD UR7, UR5, UR10, URZ ;  /* 0x0000000a050772a4 */ /* 0x000fe4000f8e02ff */
[----:B--2---:R-:W-:Y:S02]  /*00a0*/  USHF.L.U32 UR5, UR6, 0xa, URZ ;  /* 0x0000000a06057899 */ /* 0x004fe400080006ff */
[----:B------:R-:W-:-:S04]  /*00b0*/  UIMAD UR4, UR4, UR11, UR7 ;  /* 0x0000000b040472a4 */ /* 0x000fc8000f8e0207 */
[----:B------:R-:W-:Y:S01]  /*00c0*/  UIADD3 UR4, UPT, UPT, UR9, UR4, URZ ;  /* 0x0000000409047290 */ /* 0x000fe2000fffe0ff */
[----:B-1----:R-:W-:-:S04]  /*00d0*/  LOP3.LUT R0, R0, UR5, RZ, 0xfc, !PT ;  /* 0x0000000500007c12 */ /* 0x002fc8000f8efcff */
[----:B------:R-:W-:Y:S01]  /*00e0*/  ISETP.LT.U32.AND P0, PT, R0, UR8, PT ;  /* 0x0000000800007c0c */ /* 0x000fe2000bf01070 */
[----:B------:R-:W-:Y:S01]  /*00f0*/  IMAD.U32 R2, RZ, RZ, UR4 ;  /* 0x00000004ff027e24 */ /* 0x000fe2000f8e00ff */
[----:B------:R-:W-:-:S04]  /*0100*/  SHF.R.S32.HI R5, RZ, 0x1f, R0 ;  /* 0x0000001fff057819 */ /* 0x000fc80000011400 */
[----:B------:R-:W-:-:S13]  /*0110*/  ISETP.GT.U32.AND.EX P0, PT, R2, R5, PT, P0 ;  /* 0x000000050200720c */ /* 0x000fda0003f04100 */
[----:B------:R-:W-:Y:S05]  /*0120*/  @!P0 EXIT ;  /* 0x000000000000894d */ /* 0x000fea0003800000 */
[----:B------:R-:W-:Y:S01]  /*0130*/  UIMAD UR4, UR11, UR10, URZ ;  /* 0x0000000a0b0472a4 */ /* 0x000fe2000f8e02ff */
[----:B------:R-:W-:Y:S01]  /*0140*/  BSSY.RECONVERGENT B0, `(.L_x_77) ;  /* 0x000001b000007945 */ /* 0x000fe20003800200 */
        /* <DEDUP_REMOVED lines=19> */
[----:B------:R-:W-:-:S04]  /*0280*/  @P0 IADD3 R4, PT, PT, R4, -UR6, RZ ;  /* 0x8000000604040c10 */ /* 0x000fc8000fffe0ff */
[----:B------:R-:W-:-:S13]  /*0290*/  ISETP.GE.U32.AND P0, PT, R4, UR6, PT ;  /* 0x0000000604007c0c */ /* 0x000fda000bf06070 */
[----:B------:R-:W-:Y:S01]  /*02a0*/  @P0 VIADD R4, R4, -UR6 ;  /* 0x8000000604040c36 */ /* 0x000fe20008000000 */
[----:B------:R-:W-:Y:S01]  /*02b0*/  @!P1 LOP3.LUT R4, RZ, UR6, RZ, 0x33, !PT ;  /* 0x00000006ff049c12 */ /* 0x000fe2000f8e33ff */
[----:B------:R-:W-:Y:S06]  /*02c0*/  BRA `(.L_x_79) ;  /* 0x0000000000087947 */ /* 0x000fec0003800000 */
.L_x_78:
[----:B------:R-:W-:-:S07]  /*02d0*/  MOV R2, 0x2f0 ;  /* 0x000002f000027802 */ /* 0x000fce0000000f00 */
[----:B------:R-:W-:Y:S05]  /*02e0*/  CALL.REL.NOINC `($__internal_7_$__cuda_sm20_rem_u64) ;  /* 0x0000000400f07944 */ /* 0x000fea0003c00000 */
.L_x_79:
[----:B------:R-:W-:Y:S05]  /*02f0*/  BSYNC.RECONVERGENT B0 ;  /* 0x0000000000007941 */ /* 0x000fea0003800200 */
.L_x_77:
[----:B------:R-:W0:Y:S01]  /*0300*/  LDCU UR4, c[0x0][0x3ac] ;  /* 0x00007580ff0477ac */ /* 0x000e220008000800 */
[----:B------:R-:W-:Y:S01]  /*0310*/  SHF.R.S32.HI R7, RZ, 0x1f, R4 ;  /* 0x0000001fff077819 */ /* 0x000fe20000011404 */
[----:B------:R-:W-:Y:S03]  /*0320*/  BSSY.RECONVERGENT B0, `(.L_x_80) ;  /* 0x000001f000007945 */ /* 0x000fe60003800200 */
[----:B0-----:R-:W-:-:S04]  /*0330*/  LOP3.LUT R2, R7, UR4, RZ, 0xfc, !PT ;  /* 0x0000000407027c12 */ /* 0x001fc8000f8efcff */
[----:B------:R-:W-:-:S13]  /*0340*/  ISETP.NE.U32.AND P0, PT, R2, RZ, PT ;  /* 0x000000ff0200720c */ /* 0x000fda0003f05070 */
[----:B------:R-:W-:Y:S05]  /*0350*/  @P0 BRA `(.L_x_81) ;  /* 0x0000000000580947 */ /* 0x000fea0003800000 */
[----:B------:R-:W0:Y:S02]  /*0360*/  LDCU UR4, c[0x0][0x3a8] ;  /* 0x00007500ff0477ac */ /* 0x000e240008000800 */
[----:B0-----:R-:W0:Y:S01]  /*0370*/  I2F.U32.RP R6, UR4 ;  /* 0x0000000400067d06 */ /* 0x001e220008209000 */
        /* <DEDUP_REMOVED lines=20> */
.L_x_81:
[----:B------:R-:W-:-:S07]  /*04c0*/  MOV R6, 0x4e0 ;  /* 0x000004e000067802 */ /* 0x000fce0000000f00 */
[----:B------:R-:W-:Y:S05]  /*04d0*/  CALL.REL.NOINC `($__internal_6_$__cuda_sm20_div_u64) ;  /* 0x0000000000747944 */ /* 0x000fea0003c00000 */
[----:B------:R-:W0:Y:S01]  /*04e0*/  LDCU UR4, c[0x0][0x3a8] ;  /* 0x00007500ff0477ac */ /* 0x000e220008000800 */
[----:B------:R-:W-:-:S04]  /*04f0*/  IMAD.MOV R7, RZ, RZ, -R3 ;  /* 0x000000ffff077224 */ /* 0x000fc800078e0a03 */
[----:B0-----:R-:W-:-:S07]  /*0500*/  IMAD R4, R7, UR4, R4 ;  /* 0x0000000407047c24 */ /* 0x001fce000f8e0204 */
.L_x_82:
[----:B------:R-:W-:Y:S05]  /*0510*/  BSYNC.RECONVERGENT B0 ;  /* 0x0000000000007941 */ /* 0x000fea0003800200 */
.L_x_80:
[----:B------:R-:W-:Y:S01]  /*0520*/  ISETP.GT.AND P0, PT, R4, R3, PT ;  /* 0x000000030400720c */ /* 0x000fe20003f04270 */
[----:B------:R-:W0:-:S12]  /*0530*/  LDCU.64 UR4, c[0x0][0x358] ;  /* 0x00006b00ff0477ac */ /* 0x000e180008000a00 */
[----:B------:R-:W1:Y:S01]  /*0540*/  @P0 LDC.64 R2, c[0x0][0x380] ;  /* 0x0000e000ff020b82 */ /* 0x000e620000000a00 */
[----:B------:R-:W-:Y:S01]  /*0550*/  @P0 IMAD.MOV.U32 R7, RZ, RZ, -0x800000 ;  /* 0xff800000ff070424 */ /* 0x000fe200078e00ff */
[----:B-1----:R-:W-:-:S04]  /*0560*/  @P0 LEA R2, P1, R0, R2, 0x2 ;  /* 0x0000000200020211 */ /* 0x002fc800078210ff */
[----:B------:R-:W-:-:S05]  /*0570*/  @P0 LEA.HI.X R3, R0, R3, R5, 0x2, P1 ;  /* 0x0000000300030211 */ /* 0x000fca00008f1405 */
[----:B0-----:R0:W-:Y:S01]  /*0580*/  @P0 STG.E desc[UR4][R2.64], R7 ;  /* 0x0000000702000986 */ /* 0x0011e2000c101904 */
[----:B------:R-:W-:Y:S05]  /*0590*/  @P0 EXIT ;  /* 0x000000000000094d */ /* 0x000fea0003800000 */
[----:B------:R-:W1:Y:S01]  /*05a0*/  LDCU.64 UR6, c[0x0][0x390] ;  /* 0x00007200ff0677ac */ /* 0x000e620008000a00 */
[C---:B------:R-:W-:Y:S02]  /*05b0*/  SHF.L.U32 R6, R0.reuse, 0x2, RZ ;  /* 0x0000000200067819 */ /* 0x040fe400000006ff */
[----:B0-----:R-:W-:Y:S01]  /*05c0*/  SHF.L.U64.HI R7, R0, 0x2, R5 ;  /* 0x0000000200077819 */ /* 0x001fe20000010205 */
[----:B------:R-:W0:Y:S01]  /*05d0*/  LDCU.128 UR8, c[0x0][0x380] ;  /* 0x00007000ff0877ac */ /* 0x000e220008000c00 */
[C---:B-1----:R-:W-:Y:S01]  /*05e0*/  IADD3 R4, P1, PT, R6.reuse, UR6, RZ ;  /* 0x0000000606047c10 */ /* 0x042fe2000ff3e0ff */
[----:B------:R-:W1:Y:S01]  /*05f0*/  LDCU UR6, c[0x0][0x398] ;  /* 0x00007300ff0677ac */ /* 0x000e620008000800 */
[----:B0-----:R-:W-:Y:S02]  /*0600*/  IADD3 R2, P0, PT, R6, UR10, RZ ;  /* 0x0000000a06027c10 */ /* 0x001fe4000ff1e0ff */
[C---:B------:R-:W-:Y:S02]  /*0610*/  IADD3.X R5, PT, PT, R7.reuse, UR7, RZ, P1, !PT ;  /* 0x0000000707057c10 */ /* 0x040fe40008ffe4ff */
[----:B------:R-:W-:-:S04]  /*0620*/  IADD3.X R3, PT, PT, R7, UR11, RZ, P0, !PT ;  /* 0x0000000b07037c10 */ /* 0x000fc800087fe4ff */
[----:B------:R-:W2:Y:S04]  /*0630*/  LDG.E R5, desc[UR4][R4.64] ;  /* 0x0000000404057981 */ /* 0x000ea8000c1e1900 */
[----:B------:R-:W2:Y:S01]  /*0640*/  LDG.E R2, desc[UR4][R2.64] ;  /* 0x0000000402027981 */ /* 0x000ea2000c1e1900 */
[----:B------:R-:W-:-:S04]  /*0650*/  IADD3 R6, P0, PT, R6, UR8, RZ ;  /* 0x0000000806067c10 */ /* 0x000fc8000ff1e0ff */
[----:B------:R-:W-:Y:S01]  /*0660*/  IADD3.X R7, PT, PT, R7, UR9, RZ, P0, !PT ;  /* 0x0000000907077c10 */ /* 0x000fe200087fe4ff */
[----:B--2---:R-:W-:-:S04]  /*0670*/  FADD R0, R2, R5 ;  /* 0x0000000502007221 */ /* 0x004fc80000000000 */
[----:B-1----:R-:W-:-:S05]  /*0680*/  FMUL R9, R0, UR6 ;  /* 0x0000000600097c20 */ /* 0x002fca0008400000 */
[----:B------:R-:W-:Y:S01]  /*0690*/  STG.E desc[UR4][R6.64], R9 ;  /* 0x0000000906007986 */ /* 0x000fe2000c101904 */
[----:B------:R-:W-:Y:S05]  /*06a0*/  EXIT ;  /* 0x000000000000794d */ /* 0x000fea0003800000 */
        .weak           $__internal_6_$__cuda_sm20_div_u64
        .type           $__internal_6_$__cuda_sm20_div_u64,@function
        .size           $__internal_6_$__cuda_sm20_div_u64,($__internal_7_$__cuda_sm20_rem_u64 - $__internal_6_$__cuda_sm20_div_u64)
$__internal_6_$__cuda_sm20_div_u64:
[----:B------:R-:W0:Y:S01]  /*06b0*/  LDCU.64 UR4, c[0x0][0x3a8] ;  /* 0x00007500ff0477ac */ /* 0x000e220008000a00 */
[----:B------:R-:W1:Y:S01]  /*06c0*/  LDC.64 R2, c[0x0][0x3a8] ;  /* 0x0000ea00ff027b82 */ /* 0x000e620000000a00 */
[----:B0-----:R-:W0:Y:S08]  /*06d0*/  I2F.U64.RP R12, UR4 ;  /* 0x00000004000c7d12 */ /* 0x001e300008309000 */
[----:B0-----:R-:W0:Y:S02]  /*06e0*/  MUFU.RCP R12, R12 ;  /* 0x0000000c000c7308 */ /* 0x001e240000001000 */
[----:B0-----:R-:W-:-:S06]  /*06f0*/  VIADD R8, R12, 0x1ffffffe ;  /* 0x1ffffffe0c087836 */ /* 0x001fcc0000000000 */
[----:B------:R-:W1:Y:S02]  /*0700*/  F2I.U64.TRUNC R8, R8 ;  /* 0x0000000800087311 */ /* 0x000e64000020d800 */
[----:B-1----:R-:W-:-:S04]  /*0710*/  IMAD.WIDE.U32 R10, R8, R2, RZ ;  /* 0x00000002080a7225 */ /* 0x002fc800078e00ff */
        /* <DEDUP_REMOVED lines=18> */
[----:B------:R-:W-:Y:S02]  /*0840*/  IMAD.X R8, RZ, RZ, ~R9, P0 ;  /* 0x000000ffff087224 */ /* 0x000fe400000e0e09 */
[----:B------:R-:W-:Y:S02]  /*0850*/  IMAD.MOV.U32 R9, RZ, RZ, RZ ;  /* 0x000000ffff097224 */ /* 0x000fe400078e00ff */
[----:B------:R-:W-:-:S04]  /*0860*/  IMAD.WIDE.U32 R10, P0, R11, R8, R10 ;  /* 0x000000080b0a7225 */ /* 0x000fc8000780000a */
[C---:B------:R-:W-:Y:S02]  /*0870*/  IMAD R12, R13.reuse, R8, RZ ;  /* 0x000000080d0c7224 */ /* 0x040fe400078e02ff */
[----:B------:R-:W-:-:S04]  /*0880*/  IMAD.HI.U32 R11, P1, R13, R15, R10 ;  /* 0x0000000f0d0b7227 */ /* 0x000fc8000782000a */
[----:B------:R-:W-:Y:S01]  /*0890*/  IMAD.HI.U32 R8, R13, R8, RZ ;  /* 0x000000080d087227 */ /* 0x000fe200078e00ff */
[----:B------:R-:W-:-:S04]  /*08a0*/  IADD3 R11, P2, PT, R12, R11, RZ ;  /* 0x0000000b0c0b7210 */ /* 0x000fc80007f5e0ff */
        /* <DEDUP_REMOVED lines=16> */
[----:B------:R-:W-:Y:S02]  /*09b0*/  IADD3 R7, P1, PT, R15, -R2, RZ ;  /* 0x800000020f077210 */ /* 0x000fe40007f3e0ff */
[C---:B------:R-:W-:Y:S02]  /*09c0*/  ISETP.GE.U32.AND.EX P0, PT, R12.reuse, R3, PT, P0 ;  /* 0x000000030c00720c */ /* 0x040fe40003f06100 */
[----:B------:R-:W-:Y:S01]  /*09d0*/  IADD3 R8, PT, PT, R11, 0x1, RZ ;  /* 0x000000010b087810 */ /* 0x000fe20007ffe0ff */
[----:B------:R-:W-:Y:S01]  /*09e0*/  IMAD.X R10, R12, 0x1, ~R3, P1 ;  /* 0x000000010c0a7824 */ /* 0x000fe200008e0e03 */
[----:B------:R-:W-:Y:S02]  /*09f0*/  SEL R7, R7, R15, P0 ;  /* 0x0000000f07077207 */ /* 0x000fe40000000000 */
[----:B------:R-:W-:-:S02]  /*0a00*/  SEL R11, R8, R11, P0 ;  /* 0x0000000b080b7207 */ /* 0x000fc40000000000 */
[----:B------:R-:W-:Y:S02]  /*0a10*/  SEL R10, R10, R12, P0 ;  /* 0x0000000c0a0a7207 */ /* 0x000fe40000000000 */
[----:B------:R-:W-:Y:S01]  /*0a20*/  ISETP.GE.U32.AND P0, PT, R7, R2, PT ;  /* 0x000000020700720c */ /* 0x000fe20003f06070 */
[----:B------:R-:W-:Y:S01]  /*0a30*/  HFMA2 R7, -RZ, RZ, 0, 0 ;  /* 0x00000000ff077431 */ /* 0x000fe200000001ff */
[----:B------:R-:W-:Y:S01]  /*0a40*/  ISETP.NE.U32.AND P1, PT, R2, RZ, PT ;  /* 0x000000ff0200720c */ /* 0x000fe20003f25070 */
[----:B------:R-:W-:Y:S01]  /*0a50*/  VIADD R2, R11, 0x1 ;  /* 0x000000010b027836 */ /* 0x000fe20000000000 */
[----:B------:R-:W-:Y:S02]  /*0a60*/  ISETP.GE.U32.AND.EX P0, PT, R10, R3, PT, P0 ;  /* 0x000000030a00720c */ /* 0x000fe40003f06100 */
[----:B------:R-:W-:Y:S02]  /*0a70*/  ISETP.NE.AND.EX P1, PT, R3, RZ, PT, P1 ;  /* 0x000000ff0300720c */ /* 0x000fe40003f25310 */
[----:B------:R-:W-:-:S04]  /*0a80*/  SEL R3, R2, R11, P0 ;  /* 0x0000000b02037207 */ /* 0x000fc80000000000 */
[----:B------:R-:W-:Y:S01]  /*0a90*/  SEL R3, R3, 0xffffffff, P1 ;  /* 0xffffffff03037807 */ /* 0x000fe20000800000 */
[----:B------:R-:W-:Y:S06]  /*0aa0*/  RET.REL.NODEC R6 `(_Z28mask_future_times_add_kernelPfPKfS1_fmm) ;  /* 0xfffffff406547950 */ /* 0x000fec0003c3ffff */
        .weak           $__internal_7_$__cuda_sm20_rem_u64
        .type           $__internal_7_$__cuda_sm20_rem_u64,@function
        .size           $__internal_7_$__cuda_sm20_rem_u64,(.L_x_131 - $__internal_7_$__cuda_sm20_rem_u64)
$__internal_7_$__cuda_sm20_rem_u64:
[----:B------:R-:W-:Y:S02]  /*0ab0*/  UMOV UR4, UR6 ;  /* 0x0000000600047c82 */ /* 0x000fe40008000000 */
[----:B------:R-:W0:Y:S08]  /*0ac0*/  I2F.U64.RP R3, UR4 ;  /* 0x0000000400037d12 */ /* 0x000e300008309000 */
[----:B0-----:R-:W0:Y:S02]  /*0ad0*/  MUFU.RCP R3, R3 ;  /* 0x0000000300037308 */ /* 0x001e240000001000 */
[----:B0-----:R-:W-:-:S06]  /*0ae0*/  VIADD R6, R3, 0x1ffffffe ;  /* 0x1ffffffe03067836 */ /* 0x001fcc0000000000 */
[----:B------:R-:W0:Y:S02]  /*0af0*/  F2I.U64.TRUNC R6, R6 ;  /* 0x0000000600067311 */ /* 0x000e24000020d800 */
[----:B0-----:R-:W-:-:S04]  /*0b00*/  IMAD.WIDE.U32 R8, R6, UR6, RZ ;  /* 0x0000000606087c25 */ /* 0x001fc8000f8e00ff */
[----:B------:R-:W-:Y:S01]  /*0b10*/  IMAD R9, R6, UR5, R9 ;  /* 0x0000000506097c24 */ /* 0x000fe2000f8e0209 */
[----:B------:R-:W-:-:S03]  /*0b20*/  IADD3 R11, P0, PT, RZ, -R8, RZ ;  /* 0x80000008ff0b7210 */ /* 0x000fc60007f1e0ff */
[----:B------:R-:W-:Y:S02]  /*0b30*/  IMAD R9, R7, UR6, R9 ;  /* 0x0000000607097c24 */ /* 0x000fe4000f8e0209 */
        /* <DEDUP_REMOVED lines=9> */
[----:B------:R-:W-:-:S03]  /*0bd0*/  IMAD.WIDE.U32 R6, R9, UR6, RZ ;  /* 0x0000000609067c25 */ /* 0x000fc6000f8e00ff */
[----:B------:R-:W-:Y:S01]  /*0be0*/  IADD3.X R3, PT, PT, RZ, RZ, R3, P2, P1 ;  /* 0x000000ffff037210 */ /* 0x000fe200017e2403 */
[----:B------:R-:W-:Y:S01]  /*0bf0*/  IMAD R4, R9, UR5, R7 ;  /* 0x0000000509047c24 */ /* 0x000fe2000f8e0207 */
[----:B------:R-:W-:-:S03]  /*0c00*/  IADD3 R7, P0, PT, RZ, -R6, RZ ;  /* 0x80000006ff077210 */ /* 0x000fc60007f1e0ff */
[----:B------:R-:W-:Y:S02]  /*0c10*/  IMAD R4, R3, UR6, R4 ;  /* 0x0000000603047c24 */ /* 0x000fe4000f8e0204 */
        /* <DEDUP_REMOVED lines=17> */
[----:B------:R-:W-:-:S04]  /*0d30*/  IMAD.WIDE.U32 R6, R9, UR6, RZ ;  /* 0x0000000609067c25 */ /* 0x000fc8000f8e00ff */
[----:B------:R-:W-:Y:S01]  /*0d40*/  IMAD.X R3, RZ, RZ, R3, P1 ;  /* 0x000000ffff037224 */ /* 0x000fe200008e0603 */
[----:B------:R-:W-:Y:S01]  /*0d50*/  IADD3 R8, P1, PT, -R6, R0, RZ ;  /* 0x0000000006087210 */ /* 0x000fe20007f3e1ff */
[----:B------:R-:W-:-:S03]  /*0d60*/  IMAD R4, R9, UR5, R7 ;  /* 0x0000000509047c24 */ /* 0x000fc6000f8e0207 */
[----:B------:R-:W-:Y:S01]  /*0d70*/  ISETP.GE.U32.AND P0, PT, R8, UR6, PT ;  /* 0x0000000608007c0c */ /* 0x000fe2000bf06070 */
[----:B------:R-:W-:-:S05]  /*0d80*/  IMAD R4, R3, UR6, R4 ;  /* 0x0000000603047c24 */ /* 0x000fca000f8e0204 */
[----:B------:R-:W-:Y:S02]  /*0d90*/  IADD3.X R7, PT, PT, ~R4, R5, RZ, P1, !PT ;  /* 0x0000000504077210 */ /* 0x000fe40000ffe5ff */
[----:B------:R-:W-:Y:S02]  /*0da0*/  IADD3 R3, P1, PT, R8, -UR6, RZ ;  /* 0x8000000608037c10 */ /* 0x000fe4000ff3e0ff */
[C---:B------:R-:W-:Y:S02]  /*0db0*/  ISETP.GE.U32.AND.EX P0, PT, R7.reuse, UR5, PT, P0 ;  /* 0x0000000507007c0c */ /* 0x040fe4000bf06100 */
[----:B------:R-:W-:Y:S02]  /*0dc0*/  IADD3.X R6, PT, PT, R7, ~UR5, RZ, P1, !PT ;  /* 0x8000000507067c10 */ /* 0x000fe40008ffe4ff */
[----:B------:R-:W-:Y:S02]  /*0dd0*/  SEL R3, R3, R8, P0 ;  /* 0x0000000803037207 */ /* 0x000fe40000000000 */
[----:B------:R-:W-:-:S02]  /*0de0*/  SEL R6, R6, R7, P0 ;  /* 0x0000000706067207 */ /* 0x000fc40000000000 */
[C---:B------:R-:W-:Y:S01]  /*0df0*/  ISETP.GE.U32.AND P0, PT, R3.reuse, UR6, PT ;  /* 0x0000000603007c0c */ /* 0x040fe2000bf06070 */
[----:B------:R-:W-:Y:S01]  /*0e00*/  VIADD R4, R3, -UR6 ;  /* 0x8000000603047c36 */ /* 0x000fe20008000000 */
[----:B------:R-:W-:Y:S02]  /*0e10*/  ISETP.NE.U32.AND P1, PT, RZ, UR6, PT ;  /* 0x00000006ff007c0c */ /* 0x000fe4000bf25070 */
[----:B------:R-:W-:Y:S02]  /*0e20*/  ISETP.GE.U32.AND.EX P0, PT, R6, UR5, PT, P0 ;  /* 0x0000000506007c0c */ /* 0x000fe4000bf06100 */
[----:B------:R-:W-:Y:S02]  /*0e30*/  ISETP.NE.AND.EX P1, PT, RZ, UR5, PT, P1 ;  /* 0x00000005ff007c0c */ /* 0x000fe4000bf25310 */
[----:B------:R-:W-:Y:S01]  /*0e40*/  SEL R4, R4, R3, P0 ;  /* 0x0000000304047207 */ /* 0x000fe20000000000 */
[----:B------:R-:W-:-:S03]  /*0e50*/  HFMA2 R3, -RZ, RZ, 0, 0 ;  /* 0x00000000ff037431 */ /* 0x000fc600000001ff */
[----:B------:R-:W-:Y:S01]  /*0e60*/  SEL R4, R4, 0xffffffff, P1 ;  /* 0xffffffff04047807 */ /* 0x000fe20000800000 */
[----:B------:R-:W-:Y:S06]  /*0e70*/  RET.REL.NODEC R2 `(_Z28mask_future_times_add_kernelPfPKfS1_fmm) ;  /* 0xfffffff002607950 */ /* 0x000fec0003c3ffff */
.L_x_83:
        /* <DEDUP_REMOVED lines=16> */
.L_x_131:


//--------------------- .text._Z24mask_future_times_kernelPfPKffmm --------------------------
	.section	.text._Z24mask_future_times_kernelPfPKffmm,"ax",@progbits
	.align	128
        .global         _Z24mask_future_times_kernelPfPKffmm
        .type           _Z24mask_future_times_kernelPfPKffmm,@function
        .size           _Z24mask_future_times_kernelPfPKffmm,(.L_x_133 - _Z24mask_future_times_kernelPfPKffmm)
        .other          _Z24mask_future_times_kernelPfPKffmm,@"STO_CUDA_ENTRY STV_DEFAULT"
_Z24mask_future_times_kernelPfPKffmm:
.text._Z24mask_future_times_kernelPfPKffmm:
[----:B------:R-:W-:Y:S01]  /*0000*/  LDC R1, c[0x0][0x37c] ;  /* 0x0000df00ff017b82 */ /* 0x000fe20000000800 */
[----:B------:R-:W0:Y:S01]  /*0010*/  LDCU.64 UR8, c[0x0][0x3a0] ;  /* 0x00007400ff0877ac */ /* 0x000e220008000a00 */
[----:B------:R-:W1:Y:S06]  /*0020*/  S2R R0, SR_TID.X ;  /* 0x0000000000007919 */ /* 0x000e6c0000002100 */
[----:B------:R-:W2:Y:S01]  /*0030*/  S2UR UR6, SR_CTAID.X ;  /* 0x00000000000679c3 */ /* 0x000ea20000002500 */
[----:B------:R-:W0:Y:S02]  /*0040*/  LDCU.64 UR10, c[0x0][0x398] ;  /* 0x00007300ff0a77ac */ /* 0x000e240008000a00 */
[----:B0-----:R-:W-:-:S02]  /*0050*/  UIMAD UR7, UR9, UR10, URZ ;  /* 0x0000000a090772a4 */ /* 0x001fc4000f8e02ff */
[----:B------:R-:W-:Y:S02]  /*0060*/  UIMAD.WIDE.U32 UR4, UR8, UR10, URZ ;  /* 0x0000000a080472a5 */ /* 0x000fe4000f8e00ff */
        /* <DEDUP_REMOVED lines=39> */
.L_x_85:
[----:B------:R-:W-:-:S07]  /*02e0*/  MOV R2, 0x300 ;  /* 0x0000030000027802 */ /* 0x000fce0000000f00 */
[----:B------:R-:W-:Y:S05]  /*02f0*/  CALL.REL.NOINC `($__internal_9_$__cuda_sm20_rem_u64) ;  /* 0x0000000400dc7944 */ /* 0x000fea0003c00000 */
.L_x_86:
[----:B------:R-:W-:Y:S05]  /*0300*/  BSYNC.RECONVERGENT B0 ;  /* 0x0000000000007941 */ /* 0x000fea0003800200 */
.L_x_84:
        /* <DEDUP_REMOVED lines=28> */
.L_x_88:
[----:B------:R-:W-:-:S07]  /*04d0*/  MOV R6, 0x4f0 ;  /* 0x000004f000067802 */ /* 0x000fce0000000f00 */
[----:B------:R-:W-:Y:S05]  /*04e0*/  CALL.REL.NOINC `($__internal_8_$__cuda_sm20_div_u64) ;  /* 0x0000000000607944 */ /* 0x000fea0003c00000 */
[----:B------:R-:W0:Y:S01]  /*04f0*/  LDCU UR4, c[0x0][0x3a0] ;  /* 0x00007400ff0477ac */ /* 0x000e220008000800 */
[----:B------:R-:W-:-:S04]  /*0500*/  IMAD.MOV R7, RZ, RZ, -R3 ;  /* 0x000000ffff077224 */ /* 0x000fc800078e0a03 */
[----:B0-----:R-:W-:-:S07]  /*0510*/  IMAD R4, R7, UR4, R4 ;  /* 0x0000000407047c24 */ /* 0x001fce000f8e0204 */
.L_x_89:
[----:B------:R-:W-:Y:S05]  /*0520*/  BSYNC.RECONVERGENT B0 ;  /* 0x0000000000007941 */ /* 0x000fea0003800200 */
.L_x_87:
        /* <DEDUP_REMOVED lines=8> */
[----:B------:R-:W0:Y:S01]  /*05b0*/  LDCU.128 UR8, c[0x0][0x380] ;  /* 0x00007000ff0877ac */ /* 0x000e220008000c00 */
[C---:B------:R-:W-:Y:S02]  /*05c0*/  SHF.L.U32 R4, R0.reuse, 0x2, RZ ;  /* 0x0000000200047819 */ /* 0x040fe400000006ff */
[----:B------:R-:W-:Y:S01]  /*05d0*/  SHF.L.U64.HI R0, R0, 0x2, R5 ;  /* 0x0000000200007819 */ /* 0x000fe20000010205 */
[----:B------:R-:W1:Y:S01]  /*05e0*/  LDCU UR6, c[0x0][0x390] ;  /* 0x00007200ff0677ac */ /* 0x000e620008000800 */
[----:B0-----:R-:W-:-:S04]  /*05f0*/  IADD3 R2, P0, PT, R4, UR10, RZ ;  /* 0x0000000a04027c10 */ /* 0x001fc8000ff1e0ff */
[----:B------:R-:W-:-:S05]  /*0600*/  IADD3.X R3, PT, PT, R0, UR11, RZ, P0, !PT ;  /* 0x0000000b00037c10 */ /* 0x000fca00087fe4ff */
[----:B------:R-:W1:Y:S01]  /*0610*/  LDG.E R2, desc[UR4][R2.64] ;  /* 0x0000000402027981 */ /* 0x000e62000c1e1900 */
[----:B------:R-:W-:-:S04]  /*0620*/  IADD3 R4, P0, PT, R4, UR8, RZ ;  /* 0x0000000804047c10 */ /* 0x000fc8000ff1e0ff */
[----:B------:R-:W-:Y:S01]  /*0630*/  IADD3.X R5, PT, PT, R0, UR9, RZ, P0, !PT ;  /* 0x0000000900057c10 */ /* 0x000fe200087fe4ff */
[----:B-1----:R-:W-:-:S05]  /*0640*/  FMUL R7, R2, UR6 ;  /* 0x0000000602077c20 */ /* 0x002fca0008400000 */
[----:B------:R-:W-:Y:S01]  /*0650*/  STG.E desc[UR4][R4.64], R7 ;  /* 0x0000000704007986 */ /* 0x000fe2000c101904 */
[----:B------:R-:W-:Y:S05]  /*0660*/  EXIT ;  /* 0x000000000000794d */ /* 0x000fea0003800000 */
        .weak           $__internal_8_$__cuda_sm20_div_u64
        .type           $__internal_8_$__cuda_sm20_div_u64,@function
        .size           $__internal_8_$__cuda_sm20_div_u64,($__internal_9_$__cuda_sm20_rem_u64 - $__internal_8_$__cuda_sm20_div_u64)
$__internal_8_$__cuda_sm20_div_u64:
        /* <DEDUP_REMOVED lines=63> */
[----:B------:R-:W-:Y:S06]  /*0a60*/  RET.REL.NODEC R6 `(_Z24mask_future_times_kernelPfPKffmm) ;  /* 0xfffffff406647950 */ /* 0x000fec0003c3ffff */
        .weak           $__internal_9_$__cuda_sm20_rem_u64
        .type           $__internal_9_$__cuda_sm20_rem_u64,@function
        .size           $__internal_9_$__cuda_sm20_rem_u64,(.L_x_133 - $__internal_9_$__cuda_sm20_rem_u64)
$__internal_9_$__cuda_sm20_rem_u64:
        /* <DEDUP_REMOVED lines=60> */
[----:B------:R-:W-:Y:S06]  /*0e30*/  RET.REL.NODEC R2 `(_Z24mask_future_times_kernelPfPKffmm) ;  /* 0xfffffff002707950 */ /* 0x000fec0003c3ffff */
.L_x_90:
        /* <DEDUP_REMOVED lines=12> */
.L_x_133:


//--------------------- .text._Z35shift_QR_pos_uright_triangle_kernelPfmm --------------------------
	.section	.text._Z35shift_QR_pos_uright_triangle_kernelPfmm,"ax",@progbits
	.align	128
        .global         _Z35shift_QR_pos_uright_triangle_kernelPfmm
        .type           _Z35shift_QR_pos_uright_triangle_kernelPfmm,@function
        .size           _Z35shift_QR_pos_uright_triangle_kernelPfmm,(.L_x_134 - _Z35shift_QR_pos_uright_triangle_kernelPfmm)
        .other          _Z35shift_QR_pos_uright_triangle_kernelPfmm,@"STO_CUDA_ENTRY STV_DEFAULT"
_Z35shift_QR_pos_uright_triangle_kernelPfmm:
.text._Z35shift_QR_pos_uright_triangle_kernelPfmm:
[----:B------:R-:W-:Y:S01]  /*0000*/  LDC R1, c[0x0][0x37c] ;  /* 0x0000df00ff017b82 */ /* 0x000fe20000000800 */
[----:B------:R-:W0:Y:S07]  /*0010*/  S2R R0, SR_TID.X ;  /* 0x0000000000007919 */ /* 0x000e2e0000002100 */
[----:B------:R-:W1:Y:S01]  /*0020*/  S2UR UR6, SR_CTAID.X ;  /* 0x00000000000679c3 */ /* 0x000e620000002500 */
[----:B------:R-:W2:Y:S01]  /*0030*/  LDCU.64 UR10, c[0x0][0x390] ;  /* 0x00007200ff0a77ac */ /* 0x000ea20008000a00 */
[----:B------:R-:W2:Y:S02]  /*0040*/  LDCU.64 UR8, c[0x0][0x388] ;  /* 0x00007100ff0877ac */ /* 0x000ea40008000a00 */
[----:B--2---:R-:W-:-:S02]  /*0050*/  UIMAD UR7, UR11, UR8, URZ ;  /* 0x000000080b0772a4 */ /* 0x004fc4000f8e02ff */
[----:B------:R-:W-:Y:S02]  /*0060*/  UIMAD.WIDE.U32 UR4, UR10, UR8, URZ ;  /* 0x000000080a0472a5 */ /* 0x000fe4000f8e00ff */
[----:B------:R-:W-:Y:S02]  /*0070*/  UIMAD UR7, UR10, UR9, UR7 ;  /* 0x000000090a0772a4 */ /* 0x000fe4000f8e0207 */
[----:B-1----:R-:W-:Y:S02]  /*0080*/  USHF.L.U32 UR6, UR6, 0xa, URZ ;  /* 0x0000000a06067899 */ /* 0x002fe400080006ff */
[----:B------:R-:W-:-:S04]  /*0090*/  UIADD3 UR5, UPT, UPT, UR5, UR7, URZ ;  /* 0x0000000705057290 */ /* 0x000fc8000fffe0ff */
[----:B0-----:R-:W-:Y:S02]  /*00a0*/  LOP3.LUT R0, R0, UR6, RZ, 0xfc, !PT ;  /* 0x0000000600007c12 */ /* 0x001fe4000f8efcff */
[----:B------:R-:W-:Y:S02]  /*00b0*/  IMAD.U32 R2, RZ, RZ, UR5 ;  /* 0x00000005ff027e24 */ /* 0x000fe4000f8e00ff */
[----:B------:R-:W-:Y:S02]  /*00c0*/  ISETP.LT.U32.AND P0, PT, R0, UR4, PT ;  /* 0x0000000400007c0c */ /* 0x000fe4000bf01070 */
[----:B------:R-:W-:-:S04]  /*00d0*/  SHF.R.S32.HI R5, RZ, 0x1f, R0 ;  /* 0x0000001fff057819 */ /* 0x000fc80000011400 */
[----:B------:R-:W-:-:S13]  /*00e0*/  ISETP.GT.U32.AND.EX P0, PT, R2, R5, PT, P0 ;  /* 0x000000050200720c */ /* 0x000fda0003f04100 */
[----:B------:R-:W-:Y:S05]  /*00f0*/  @!P0 EXIT ;  /* 0x000000000000894d */ /* 0x000fea0003800000 */
[----:B------:R-:W-:Y:S01]  /*0100*/  LOP3.LUT R2, R5, UR11, RZ, 0xfc, !PT ;  /* 0x0000000b05027c12 */ /* 0x000fe2000f8efcff */
[----:B------:R-:W-:Y:S03]  /*0110*/  BSSY.RECONVERGENT B0, `(.L_x_91) ;  /* 0x0000017000007945 */ /* 0x000fe60003800200 */
        /* <DEDUP_REMOVED lines=15> */
[----:B------:R-:W-:-:S05]  /*0210*/  @P0 VIADD R3, R3, -UR10 ;  /* 0x8000000a03030c36 */ /* 0x000fca0008000000 */
[----:B------:R-:W-:-:S13]  /*0220*/  ISETP.GE.U32.AND P0, PT, R3, UR10, PT ;  /* 0x0000000a03007c0c */ /* 0x000fda000bf06070 */
[----:B------:R-:W-:Y:S02]  /*0230*/  @P0 IADD3 R3, PT, PT, R3, -UR10, RZ ;  /* 0x8000000a03030c10 */ /* 0x000fe4000fffe0ff */
[----:B------:R-:W-:Y:S01]  /*0240*/  @!P1 LOP3.LUT R3, RZ, UR10, RZ, 0x33, !PT ;  /* 0x0000000aff039c12 */ /* 0x000fe2000f8e33ff */
[----:B------:R-:W-:Y:S06]  /*0250*/  BRA `(.L_x_93) ;  /* 0x0000000000087947 */ /* 0x000fec0003800000 */
.L_x_92:
[----:B------:R-:W-:-:S07]  /*0260*/  MOV R4, 0x280 ;  /* 0x0000028000047802 */ /* 0x000fce0000000f00 */
[----:B------:R-:W-:Y:S05]  /*0270*/  CALL.REL.NOINC `($__internal_10_$__cuda_sm20_rem_u64) ;  /* 0x0000000400247944 */ /* 0x000fea0003c00000 */
.L_x_93:
[----:B------:R-:W-:Y:S05]  /*0280*/  BSYNC.RECONVERGENT B0 ;  /* 0x0000000000007941 */ /* 0x000fea0003800200 */
.L_x_91:
[----:B------:R-:W-:-:S13]  /*0290*/  ISETP.GE.AND P0, PT, R3, RZ, PT ;  /* 0x000000ff0300720c */ /* 0x000fda0003f06270 */
[----:B------:R-:W-:Y:S05]  /*02a0*/  @!P0 EXIT ;  /* 0x000000000000894d */ /* 0x000fea0003800000 */
[----:B------:R-:W0:Y:S01]  /*02b0*/  LDCU UR4, c[0x0][0x390] ;  /* 0x00007200ff0477ac */ /* 0x000e220008000800 */
[C---:B------:R-:W-:Y:S01]  /*02c0*/  LOP3.LUT R2, R3.reuse, 0x3, RZ, 0xc0, !PT ;  /* 0x0000000303027812 */ /* 0x040fe200078ec0ff */
[----:B------:R-:W-:Y:S01]  /*02d0*/  BSSY.RECONVERGENT B0, `(.L_x_94) ;  /* 0x000001c000007945 */ /* 0x000fe20003800200 */
[----:B------:R-:W-:Y:S01]  /*02e0*/  ISETP.GE.U32.AND P0, PT, R3, 0x3, PT ;  /* 0x000000030300780c */ /* 0x000fe20003f06070 */
[----:B------:R-:W1:Y:S01]  /*02f0*/  LDCU.64 UR6, c[0x0][0x358] ;  /* 0x00006b00ff0677ac */ /* 0x000e620008000a00 */
[----:B------:R-:W-:Y:S02]  /*0300*/  ISETP.NE.AND P1, PT, R2, 0x3, PT ;  /* 0x000000030200780c */ /* 0x000fe40003f25270 */
[----:B------:R-:W-:Y:S01]  /*0310*/  LOP3.LUT R2, RZ, R3, RZ, 0x33, !PT ;  /* 0x00000003ff027212 */ /* 0x000fe200078e33ff */
[----:B0-----:R-:W-:Y:S01]  /*0320*/  IMAD.U32 R17, RZ, RZ, UR4 ;  /* 0x00000004ff117e24 */ /* 0x001fe2000f8e00ff */
[----:B------:R-:W0:Y:S03]  /*0330*/  LDCU UR4, c[0x0][0x390] ;  /* 0x00007200ff0477ac */ /* 0x000e260008000800 */
[----:B------:R-:W-:-:S06]  /*0340*/  IMAD.IADD R2, R2, 0x1, R17 ;  /* 0x0000000102027824 */ /* 0x000fcc00078e0211 */
[----:B-1----:R-:W-:Y:S05]  /*0350*/  @!P1 BRA `(.L_x_95) ;  /* 0x00000000004c9947 */ /* 0x002fea0003800000 */
[----:B------:R-:W1:Y:S01]  /*0360*/  LDC.64 R4, c[0x0][0x380] ;  /* 0x0000e000ff047b82 */ /* 0x000e620000000a00 */
[----:B------:R-:W-:Y:S02]  /*0370*/  IADD3 R6, PT, PT, R3, 0x1, RZ ;  /* 0x0000000103067810 */ /* 0x000fe40007ffe0ff */
[--C-:B------:R-:W-:Y:S02]  /*0380*/  SHF.R.S64 R13, RZ, 0x1e, R2.reuse ;  /* 0x0000001eff0d7819 */ /* 0x100fe40000001002 */
[----:B------:R-:W-:Y:S02]  /*0390*/  LOP3.LUT R6, R6, 0x3, RZ, 0xc0, !PT ;  /* 0x0000000306067812 */ /* 0x000fe400078ec0ff */
[----:B------:R-:W-:-:S03]  /*03a0*/  SHF.R.S32.HI R15, RZ, 0x1e, R2 ;  /* 0x0000001eff0f7819 */ /* 0x000fc60000011402 */
[----:B------:R-:W-:-:S07]  /*03b0*/  IMAD.MOV R10, RZ, RZ, -R6 ;  /* 0x000000ffff0a7224 */ /* 0x000fce00078e0a06 */
.L_x_96:
[----:B0-----:R-:W-:-:S04]  /*03c0*/  IMAD.U32 R17, RZ, RZ, UR4 ;  /* 0x00000004ff117e24 */ /* 0x001fc8000f8e00ff */
[----:B------:R-:W-:-:S04]  /*03d0*/  IMAD R9, R0, R17, R3 ;  /* 0x0000001100097224 */ /* 0x000fc800078e0203 */
[----:B-1----:R-:W-:-:S05]  /*03e0*/  IMAD.WIDE R8, R9, 0x4, R4 ;  /* 0x0000000409087825 */ /* 0x002fca00078e0204 */
[----:B------:R-:W2:Y:S01]  /*03f0*/  LDG.E R11, desc[UR6][R8.64] ;  /* 0x00000006080b7981 */ /* 0x000ea2000c1e1900 */
[C---:B------:R-:W-:Y:S01]  /*0400*/  ISETP.GE.AND P1, PT, R3.reuse, R2, PT ;  /* 0x000000020300720c */ /* 0x040fe20003f26270 */
[----:B------:R-:W-:Y:S01]  /*0410*/  VIADD R10, R10, 0x1 ;  /* 0x000000010a0a7836 */ /* 0x000fe20000000000 */
[----:B------:R-:W-:Y:S01]  /*0420*/  IADD3 R6, P2, PT, R8, R13, RZ ;  /* 0x0000000d08067210 */ /* 0x000fe20007f5e0ff */
[----:B------:R-:W-:-:S03]  /*0430*/  VIADD R3, R3, 0xffffffff ;  /* 0xffffffff03037836 */ /* 0x000fc60000000000 */
[----:B------:R-:W-:-:S05]  /*0440*/  IADD3.X R7, PT, PT, R9, R15, RZ, P2, !PT ;  /* 0x0000000f09077210 */ /* 0x000fca00017fe4ff */
[----:B--2---:R2:W-:Y:S04]  /*0450*/  STG.E desc[UR6][R6.64], R11 ;  /* 0x0000000b06007986 */ /* 0x0045e8000c101906 */
[----:B------:R2:W-:Y:S01]  /*0460*/  @!P1 STG.E desc[UR6][R8.64], RZ ;  /* 0x000000ff08009986 */ /* 0x0005e2000c101906 */
[----:B------:R-:W-:-:S13]  /*0470*/  ISETP.NE.AND P1, PT, R10, RZ, PT ;  /* 0x000000ff0a00720c */ /* 0x000fda0003f25270 */
[----:B--2---:R-:W-:Y:S05]  /*0480*/  @P1 BRA `(.L_x_96) ;  /* 0xfffffffc00cc1947 */ /* 0x004fea000383ffff */
.L_x_95:
[----:B0-----:R-:W-:Y:S05]  /*0490*/  BSYNC.RECONVERGENT B0 ;  /* 0x0000000000007941 */ /* 0x001fea0003800200 */
.L_x_94:
[----:B------:R-:W-:Y:S05]  /*04a0*/  @!P0 EXIT ;  /* 0x000000000000894d */ /* 0x000fea0003800000 */
[----:B------:R-:W0:Y:S01]  /*04b0*/  LDC.64 R4, c[0x0][0x380] ;  /* 0x0000e000ff047b82 */ /* 0x000e220000000a00 */
[----:B------:R-:W1:Y:S01]  /*04c0*/  LDCU.64 UR4, c[0x0][0x380] ;  /* 0x00007000ff0477ac */ /* 0x000e620008000a00 */
[----:B------:R-:W-:Y:S01]  /*04d0*/  IMAD R11, R0, R17, R3 ;  /* 0x00000011000b7224 */ /* 0x000fe200078e0203 */
[--C-:B------:R-:W-:Y:S02]  /*04e0*/  SHF.R.S64 R23, RZ, 0x1e, R2.reuse ;  /* 0x0000001eff177819 */ /* 0x100fe40000001002 */
[----:B------:R-:W-:Y:S01]  /*04f0*/  SHF.R.S32.HI R25, RZ, 0x1e, R2 ;  /* 0x0000001eff197819 */ /* 0x000fe20000011402 */
[----:B------:R-:W2:Y:S01]  /*0500*/  LDCU UR8, c[0x0][0x390] ;  /* 0x00007200ff0877ac */ /* 0x000ea20008000800 */
[----:B-1----:R-:W-:-:S04]  /*0510*/  UIADD3 UR4, UP0, UPT, UR4, -0x4, URZ ;  /* 0xfffffffc04047890 */ /* 0x002fc8000ff1e0ff */
[----:B------:R-:W-:-:S12]  /*0520*/  UIADD3.X UR5, UPT, UPT, UR5, -0x1, URZ, UP0, !UPT ;  /* 0xffffffff05057890 */ /* 0x000fd800087fe4ff */
.L_x_97:
[----:B-1----:R-:W-:Y:S01]  /*0530*/  MOV R6, UR4 ;  /* 0x0000000400067c02 */ /* 0x002fe20008000f00 */
[----:B------:R-:W-:-:S04]  /*0540*/  IMAD.U32 R7, RZ, RZ, UR5 ;  /* 0x00000005ff077e24 */ /* 0x000fc8000f8e00ff */
[----:B------:R-:W-:-:S05]  /*0550*/  IMAD.WIDE R6, R11, 0x4, R6 ;  /* 0x000000040b067825 */ /* 0x000fca00078e0206 */
[----:B------:R-:W3:Y:S01]  /*0560*/  LDG.E R13, desc[UR6][R6.64+0x4] ;  /* 0x00000406060d7981 */ /* 0x000ee2000c1e1900 */
[----:B--2---:R-:W-:-:S04]  /*0570*/  IMAD R9, R0, UR8, R3 ;  /* 0x0000000800097c24 */ /* 0x004fc8000f8e0203 */
[----:B0-----:R-:W-:-:S03]  /*0580*/  IMAD.WIDE R8, R9, 0x4, R4 ;  /* 0x0000000409087825 */ /* 0x001fc600078e0204 */
[----:B------:R-:W-:-:S05]  /*0590*/  IADD3 R8, P0, PT, R8, R23, RZ ;  /* 0x0000001708087210 */ /* 0x000fca0007f1e0ff */
[----:B------:R-:W-:-:S05]  /*05a0*/  IMAD.X R9, R9, 0x1, R25, P0 ;  /* 0x0000000109097824 */ /* 0x000fca00000e0619 */
[----:B---3--:R0:W-:Y:S04]  /*05b0*/  STG.E desc[UR6][R8.64], R13 ;  /* 0x0000000d08007986 */ /* 0x0081e8000c101906 */
[----:B------:R-:W2:Y:S01]  /*05c0*/  LDG.E R15, desc[UR6][R6.64] ;  /* 0x00000006060f7981 */ /* 0x000ea2000c1e1900 */
[----:B------:R-:W-:-:S13]  /*05d0*/  ISETP.GE.AND P0, PT, R3, R2, PT ;  /* 0x000000020300720c */ /* 0x000fda0003f06270 */
[----:B------:R1:W-:Y:S04]  /*05e0*/  @!P0 STG.E desc[UR6][R6.64+0x4], RZ ;  /* 0x000004ff06008986 */ /* 0x0003e8000c101906 */
[----:B--2---:R1:W-:Y:S04]  /*05f0*/  STG.E desc[UR6][R8.64+-0x4], R15 ;  /* 0xfffffc0f08007986 */ /* 0x0043e8000c101906 */
[----:B------:R-:W2:Y:S01]  /*0600*/  LDG.E R17, desc[UR6][R6.64+-0x4] ;  /* 0xfffffc0606117981 */ /* 0x000ea2000c1e1900 */
[----:B------:R-:W-:-:S13]  /*0610*/  ISETP.GT.AND P0, PT, R3, R2, PT ;  /* 0x000000020300720c */ /* 0x000fda0003f04270 */
[----:B------:R1:W-:Y:S01]  /*0620*/  @!P0 STG.E desc[UR6][R6.64], RZ ;  /* 0x000000ff06008986 */ /* 0x0003e2000c101906 */
[C---:B------:R-:W-:Y:S01]  /*0630*/  IADD3 R19, PT, PT, R3.reuse, -0x2, RZ ;  /* 0xfffffffe03137810 */ /* 0x040fe20007ffe0ff */
[----:B0-----:R-:W-:Y:S02]  /*0640*/  VIADD R13, R3, 0xfffffffd ;  /* 0xfffffffd030d7836 */ /* 0x001fe40000000000 */
[----:B--2---:R1:W-:Y:S04]  /*0650*/  STG.E desc[UR6][R8.64+-0x8], R17 ;  /* 0xfffff81108007986 */ /* 0x0043e8000c101906 */
[----:B------:R-:W2:Y:S01]  /*0660*/  LDG.E R21, desc[UR6][R6.64+-0x8] ;  /* 0xfffff80606157981 */ /* 0x000ea2000c1e1900 */
[-C--:B------:R-:W-:Y:S02]  /*0670*/  ISETP.GE.AND P0, PT, R19, R2.reuse, PT ;  /* 0x000000021300720c */ /* 0x080fe40003f06270 */
[----:B------:R-:W-:-:S02]  /*0680*/  ISETP.GE.AND P1, PT, R13, R2, PT ;  /* 0x000000020d00720c */ /* 0x000fc40003f26270 */
[----:B------:R-:W-:-:S09]  /*0690*/  IADD3 R11, PT, PT, R11, -0x4, RZ ;  /* 0xfffffffc0b0b7810 */ /* 0x000fd20007ffe0ff */
[----:B------:R1:W-:Y:S01]  /*06a0*/  @!P0 STG.E desc[UR6][R6.64+-0x4], RZ ;  /* 0xfffffcff06008986 */ /* 0x0003e2000c101906 */
[C---:B------:R-:W-:Y:S01]  /*06b0*/  ISETP.GT.AND P0, PT, R3.reuse, 0x3, PT ;  /* 0x000000030300780c */ /* 0x040fe20003f04270 */
[----:B------:R-:W-:Y:S02]  /*06c0*/  VIADD R3, R3, 0xfffffffc ;  /* 0xfffffffc03037836 */ /* 0x000fe40000000000 */
[----:B--2---:R1:W-:Y:S04]  /*06d0*/  STG.E desc[UR6][R8.64+-0xc], R21 ;  /* 0xfffff41508007986 */ /* 0x0043e8000c101906 */
[----:B------:R1:W-:Y:S06]  /*06e0*/  @!P1 STG.E desc[UR6][R6.64+-0x8], RZ ;  /* 0xfffff8ff06009986 */ /* 0x0003ec000c101906 */
[----:B------:R-:W-:Y:S05]  /*06f0*/  @P0 BRA `(.L_x_97) ;  /* 0xfffffffc008c0947 */ /* 0x000fea000383ffff */
[----:B------:R-:W-:Y:S05]  /*0700*/  EXIT ;  /* 0x000000000000794d */ /* 0x000fea0003800000 */
        .weak           $__internal_10_$__cuda_sm20_rem_u64
        .type           $__internal_10_$__cuda_sm20_rem_u64,@function
        .size           $__internal_10_$__cuda_sm20_rem_u64,(.L_x_134 - $__internal_10_$__cuda_sm20_rem_u64)
$__internal_10_$__cuda_sm20_rem_u64:
        /* <DEDUP_REMOVED lines=10> */
[----:B------:R-:W-:-:S04]  /*07b0*/  IMAD.HI.U32 R8, R6, R11, RZ ;  /* 0x0000000b06087227 */ /* 0x000fc800078e00ff */
[----:B------:R-:W-:Y:S01]  /*07c0*/  IMAD.X R13, RZ, RZ, ~R9, P0 ;  /* 0x000000ffff0d7224 */ /* 0x000fe200000e0e09 */
[----:B------:R-:W-:-:S03]  /*07d0*/  MOV R9, R6 ;  /* 0x0000000600097202 */ /* 0x000fc60000000f00 */
[-C--:B------:R-:W-:Y:S02]  /*07e0*/  IMAD R15, R7, R13.reuse, RZ ;  /* 0x0000000d070f7224 */ /* 0x080fe400078e02ff */
[----:B------:R-:W-:-:S04]  /*07f0*/  IMAD.WIDE.U32 R8, P0, R6, R13, R8 ;  /* 0x0000000d06087225 */ /* 0x000fc80007800008 */
[----:B------:R-:W-:-:S04]  /*0800*/  IMAD.HI.U32 R13, R7, R13, RZ ;  /* 0x0000000d070d7227 */ /* 0x000fc800078e00ff */
[----:B------:R-:W-:-:S05]  /*0810*/  IMAD.HI.U32 R8, P1, R7, R11, R8 ;  /* 0x0000000b07087227 */ /* 0x000fca0007820008 */
[----:B------:R-:W-:Y:S01]  /*0820*/  IADD3 R9, P2, PT, R15, R8, RZ ;  /* 0x000000080f097210 */ /* 0x000fe20007f5e0ff */
[----:B------:R-:W-:-:S04]  /*0830*/  IMAD.X R8, R13, 0x1, R7, P0 ;  /* 0x000000010d087824 */ /* 0x000fc800000e0607 */
[----:B------:R-:W-:Y:S01]  /*0840*/  IMAD.WIDE.U32 R6, R9, R2, RZ ;  /* 0x0000000209067225 */ /* 0x000fe200078e00ff */
[----:B------:R-:W-:-:S03]  /*0850*/  IADD3.X R11, PT, PT, RZ, RZ, R8, P2, P1 ;  /* 0x000000ffff0b7210 */ /* 0x000fc600017e2408 */
        /* <DEDUP_REMOVED lines=18> */
[----:B------:R-:W-:-:S03]  /*0980*/  IADD3 R9, P1, PT, R9, R6, RZ ;  /* 0x0000000609097210 */ /* 0x000fc60007f3e0ff */
[----:B------:R-:W-:Y:S02]  /*0990*/  IMAD.X R8, RZ, RZ, R8, P0 ;  /* 0x000000ffff087224 */ /* 0x000fe400000e0608 */
[----:B------:R-:W-:-:S03]  /*09a0*/  IMAD.WIDE.U32 R6, R9, R2, RZ ;  /* 0x0000000209067225 */ /* 0x000fc600078e00ff */
[----:B------:R-:W-:Y:S01]  /*09b0*/  IADD3.X R11, PT, PT, RZ, R8, RZ, P1, !PT ;  /* 0x00000008ff0b7210 */ /* 0x000fe20000ffe4ff */
[----:B------:R-:W-:Y:S01]  /*09c0*/  IMAD R9, R9, R3, R7 ;  /* 0x0000000309097224 */ /* 0x000fe200078e0207 */
[----:B------:R-:W-:-:S03]  /*09d0*/  IADD3 R7, P1, PT, -R6, R0, RZ ;  /* 0x0000000006077210 */ /* 0x000fc60007f3e1ff */
[-C--:B------:R-:W-:Y:S01]  /*09e0*/  IMAD R6, R11, R2.reuse, R9 ;  /* 0x000000020b067224 */ /* 0x080fe200078e0209 */
[----:B------:R-:W-:-:S03]  /*09f0*/  ISETP.GE.U32.AND P0, PT, R7, R2, PT ;  /* 0x000000020700720c */ /* 0x000fc60003f06070 */
[----:B------:R-:W-:Y:S01]  /*0a00*/  IMAD.X R8, R5, 0x1, ~R6, P1 ;  /* 0x0000000105087824 */ /* 0x000fe200008e0e06 */
[----:B------:R-:W-:-:S04]  /*0a10*/  IADD3 R5, P1, PT, R7, -R2, RZ ;  /* 0x8000000207057210 */ /* 0x000fc80007f3e0ff */
[C---:B------:R-:W-:Y:S01]  /*0a20*/  ISETP.GE.U32.AND.EX P0, PT, R8.reuse, R3, PT, P0 ;  /* 0x000000030800720c */ /* 0x040fe20003f06100 */
[----:B------:R-:W-:Y:S01]  /*0a30*/  IMAD.X R6, R8, 0x1, ~R3, P1 ;  /* 0x0000000108067824 */ /* 0x000fe200008e0e03 */
[----:B------:R-:W-:Y:S02]  /*0a40*/  ISETP.NE.U32.AND P1, PT, R2, RZ, PT ;  /* 0x000000ff0200720c */ /* 0x000fe40003f25070 */
[----:B------:R-:W-:Y:S02]  /*0a50*/  SEL R5, R5, R7, P0 ;  /* 0x0000000705057207 */ /* 0x000fe40000000000 */
[----:B------:R-:W-:Y:S02]  /*0a60*/  SEL R6, R6, R8, P0 ;  /* 0x0000000806067207 */ /* 0x000fe40000000000 */
[CC--:B------:R-:W-:Y:S02]  /*0a70*/  ISETP.GE.U32.AND P0, PT, R5.reuse, R2.reuse, PT ;  /* 0x000000020500720c */ /* 0x0c0fe40003f06070 */
[----:B------:R-:W-:-:S02]  /*0a80*/  IADD3 R2, PT, PT, R5, -R2, RZ ;  /* 0x8000000205027210 */ /* 0x000fc40007ffe0ff */
[----:B------:R-:W-:Y:S02]  /*0a90*/  ISETP.GE.U32.AND.EX P0, PT, R6, R3, PT, P0 ;  /* 0x000000030600720c */ /* 0x000fe40003f06100 */
[----:B------:R-:W-:Y:S02]  /*0aa0*/  ISETP.NE.AND.EX P1, PT, R3, RZ, PT, P1 ;  /* 0x000000ff0300720c */ /* 0x000fe40003f25310 */
[----:B------:R-:W-:Y:S01]  /*0ab0*/  SEL R3, R2, R5, P0 ;  /* 0x0000000502037207 */ /* 0x000fe20000000000 */
[----:B------:R-:W-:-:S03]  /*0ac0*/  IMAD.MOV.U32 R5, RZ, RZ, 0x0 ;  /* 0x00000000ff057424 */ /* 0x000fc600078e00ff */
[----:B------:R-:W-:Y:S01]  /*0ad0*/  SEL R3, R3, 0xffffffff, P1 ;  /* 0xffffffff03037807 */ /* 0x000fe20000800000 */
[----:B------:R-:W-:Y:S06]  /*0ae0*/  RET.REL.NODEC R4 `(_Z35shift_QR_pos_uright_triangle_kernelPfmm) ;  /* 0xfffffff404447950 */ /* 0x000fec0003c3ffff */
.L_x_98:
        /* <DEDUP_REMOVED lines=9> */
.L_x_134:


//--------------------- .text._Z34shift_QR_pos_lleft_triangle_kernelPfmm --------------------------
	.section	.text._Z34shift_QR_pos_lleft_triangle_kernelPfmm,"ax",@progbits
	.align	128
        .global         _Z34shift_QR_pos_lleft_triangle_kernelPfmm
        .type           _Z34shift_QR_pos_lleft_triangle_kernelPfmm,@function
        .size           _Z34shift_QR_pos_lleft_triangle_kernelPfmm,(.L_x_135 - _Z34shift_QR_pos_lleft_triangle_kernelPfmm)
        .other          _Z34shift_QR_pos_lleft_triangle_kernelPfmm,@"STO_CUDA_ENTRY STV_DEFAULT"
_Z34shift_QR_pos_lleft_triangle_kernelPfmm:
.text._Z34shift_QR_pos_lleft_triangle_kernelPfmm:
        /* <DEDUP_REMOVED lines=17> */
[----:B------:R-:W0:Y:S01]  /*0110*/  LDCU.64 UR4, c[0x0][0x358] ;  /* 0x00006b00ff0477ac */ /* 0x000e220008000a00 */
[----:B------:R-:W-:Y:S02]  /*0120*/  BSSY.RECONVERGENT B0, `(.L_x_99) ;  /* 0x0000017000007945 */ /* 0x000fe40003800200 */
[----:B------:R-:W-:-:S13]  /*0130*/  ISETP.NE.U32.AND P0, PT, R2, RZ, PT ;  /* 0x000000ff0200720c */ /* 0x000fda0003f05070 */
[----:B------:R-:W-:Y:S05]  /*0140*/  @P0 BRA `(.L_x_100) ;  /* 0x0000000000480947 */ /* 0x000fea0003800000 */
[----:B------:R-:W1:Y:S01]  /*0150*/  I2F.U32.RP R4, UR10 ;  /* 0x0000000a00047d06 */ /* 0x000e620008209000 */
[----:B------:R-:W-:-:S07]  /*0160*/  ISETP.NE.U32.AND P1, PT, RZ, UR10, PT ;  /* 0x0000000aff007c0c */ /* 0x000fce000bf25070 */
[----:B-1----:R-:W1:Y:S02]  /*0170*/  MUFU.RCP R4, R4 ;  /* 0x0000000400047308 */ /* 0x002e640000001000 */
[----:B-1----:R-:W-:-:S06]  /*0180*/  VIADD R2, R4, 0xffffffe ;  /* 0x0ffffffe04027836 */ /* 0x002fcc0000000000 */
[----:B------:R1:W2:Y:S02]  /*0190*/  F2I.FTZ.U32.TRUNC.NTZ R3, R2 ;  /* 0x0000000200037305 */ /* 0x0002a4000021f000 */
[----:B-1----:R-:W-:Y:S01]  /*01a0*/  IMAD.MOV.U32 R2, RZ, RZ, RZ ;  /* 0x000000ffff027224 */ /* 0x002fe200078e00ff */
[----:B--2---:R-:W-:-:S05]  /*01b0*/  IADD3 R5, PT, PT, RZ, -R3, RZ ;  /* 0x80000003ff057210 */ /* 0x004fca0007ffe0ff */
        /* <DEDUP_REMOVED lines=11> */
.L_x_100:
[----:B------:R-:W-:-:S07]  /*0270*/  MOV R4, 0x290 ;  /* 0x0000029000047802 */ /* 0x000fce0000000f00 */
[----:B0-----:R-:W-:Y:S05]  /*0280*/  CALL.REL.NOINC `($__internal_11_$__cuda_sm20_rem_u64) ;  /* 0x0000000000d87944 */ /* 0x001fea0003c00000 */
.L_x_101:
[----:B0-----:R-:W-:Y:S05]  /*0290*/  BSYNC.RECONVERGENT B0 ;  /* 0x0000000000007941 */ /* 0x001fea0003800200 */
.L_x_99:
[----:B------:R-:W0:Y:S01]  /*02a0*/  LDCU UR6, c[0x0][0x390] ;  /* 0x00007200ff0677ac */ /* 0x000e220008000800 */
[----:B------:R-:W-:Y:S02]  /*02b0*/  ISETP.GE.AND P0, PT, R3, RZ, PT ;  /* 0x000000ff0300720c */ /* 0x000fe40003f06270 */
[----:B------:R-:W-:Y:S01]  /*02c0*/  LOP3.LUT R7, RZ, R3, RZ, 0x33, !PT ;  /* 0x00000003ff077212 */ /* 0x000fe200078e33ff */
[----:B0-----:R-:W-:-:S04]  /*02d0*/  IMAD R0, R0, UR6, RZ ;  /* 0x0000000600007c24 */ /* 0x001fc8000f8e02ff */
[----:B------:R-:W-:-:S06]  /*02e0*/  VIADD R7, R7, UR6 ;  /* 0x0000000607077c36 */ /* 0x000fcc0008000000 */
[----:B------:R-:W-:Y:S05]  /*02f0*/  @!P0 EXIT ;  /* 0x000000000000894d */ /* 0x000fea0003800000 */
[C---:B------:R-:W-:Y:S01]  /*0300*/  ISETP.GE.U32.AND P1, PT, R3.reuse, 0x3, PT ;  /* 0x000000030300780c */ /* 0x040fe20003f26070 */
[----:B------:R-:W-:Y:S01]  /*0310*/  BSSY.RECONVERGENT B0, `(.L_x_102) ;  /* 0x000001e000007945 */ /* 0x000fe20003800200 */
[----:B------:R-:W-:Y:S01]  /*0320*/  IADD3 R6, PT, PT, R3, 0x1, RZ ;  /* 0x0000000103067810 */ /* 0x000fe20007ffe0ff */
[----:B------:R-:W-:-:S03]  /*0330*/  IMAD.MOV.U32 R9, RZ, RZ, RZ ;  /* 0x000000ffff097224 */ /* 0x000fc600078e00ff */
[----:B------:R-:W-:-:S04]  /*0340*/  LOP3.LUT R14, R6, 0x3, RZ, 0xc0, !PT ;  /* 0x00000003060e7812 */ /* 0x000fc800078ec0ff */
[----:B------:R-:W-:-:S03]  /*0350*/  ISETP.NE.AND P0, PT, R14, RZ, PT ;  /* 0x000000ff0e00720c */ /* 0x000fc60003f05270 */
[----:B------:R-:W-:Y:S10]  /*0360*/  @!P1 BRA `(.L_x_103) ;  /* 0x0000000000609947 */ /* 0x000ff40003800000 */
[----:B------:R-:W0:Y:S01]  /*0370*/  LDC.64 R4, c[0x0][0x380] ;  /* 0x0000e000ff047b82 */ /* 0x000e220000000a00 */
[----:B------:R-:W-:Y:S01]  /*0380*/  LOP3.LUT R9, R6, 0xfffffffc, RZ, 0xc0, !PT ;  /* 0xfffffffc06097812 */ /* 0x000fe200078ec0ff */
[----:B------:R-:W-:Y:S02]  /*0390*/  HFMA2 R8, -RZ, RZ, 0, 0 ;  /* 0x00000000ff087431 */ /* 0x000fe400000001ff */
[----:B------:R-:W-:Y:S02]  /*03a0*/  IMAD.MOV.U32 R15, RZ, RZ, R0 ;  /* 0x000000ffff0f7224 */ /* 0x000fe400078e0000 */
[----:B------:R-:W-:Y:S02]  /*03b0*/  IMAD.MOV R6, RZ, RZ, -R9 ;  /* 0x000000ffff067224 */ /* 0x000fe400078e0a09 */
[----:B------:R-:W1:Y:S01]  /*03c0*/  LDC.64 R2, c[0x0][0x380] ;  /* 0x0000e000ff027b82 */ /* 0x000e620000000a00 */
[----:B0-----:R-:W-:-:S05]  /*03d0*/  IADD3 R4, P1, PT, R4, 0x8, RZ ;  /* 0x0000000804047810 */ /* 0x001fca0007f3e0ff */
[----:B------:R-:W-:-:S08]  /*03e0*/  IMAD.X R5, RZ, RZ, R5, P1 ;  /* 0x000000ffff057224 */ /* 0x000fd000008e0605 */
.L_x_104:
[----:B------:R-:W-:-:S05]  /*03f0*/  IADD3 R13, PT, PT, R7, R8, R0 ;  /* 0x00000008070d7210 */ /* 0x000fca0007ffe000 */
[----:B-1----:R-:W-:-:S05]  /*0400*/  IMAD.WIDE R12, R13, 0x4, R2 ;  /* 0x000000040d0c7825 */ /* 0x002fca00078e0202 */
[----:B0-----:R-:W2:Y:S01]  /*0410*/  LDG.E R17, desc[UR4][R12.64] ;  /* 0x000000040c117981 */ /* 0x001ea2000c1e1900 */
[----:B------:R-:W-:-:S05]  /*0420*/  IMAD.WIDE R10, R15, 0x4, R4 ;  /* 0x000000040f0a7825 */ /* 0x000fca00078e0204 */
[----:B--2---:R0:W-:Y:S04]  /*0430*/  STG.E desc[UR4][R10.64+-0x8], R17 ;  /* 0xfffff8110a007986 */ /* 0x0041e8000c101904 */
[----:B------:R-:W2:Y:S04]  /*0440*/  LDG.E R19, desc[UR4][R12.64+0x4] ;  /* 0x000004040c137981 */ /* 0x000ea8000c1e1900 */
[----:B--2---:R0:W-:Y:S04]  /*0450*/  STG.E desc[UR4][R10.64+-0x4], R19 ;  /* 0xfffffc130a007986 */ /* 0x0041e8000c101904 */
[----:B------:R-:W2:Y:S04]  /*0460*/  LDG.E R21, desc[UR4][R12.64+0x8] ;  /* 0x000008040c157981 */ /* 0x000ea8000c1e1900 */
[----:B--2---:R0:W-:Y:S04]  /*0470*/  STG.E desc[UR4][R10.64], R21 ;  /* 0x000000150a007986 */ /* 0x0041e8000c101904 */
[----:B------:R-:W2:Y:S01]  /*0480*/  LDG.E R23, desc[UR4][R12.64+0xc] ;  /* 0x00000c040c177981 */ /* 0x000ea2000c1e1900 */
[----:B------:R-:W-:Y:S01]  /*0490*/  IADD3 R6, PT, PT, R6, 0x4, RZ ;  /* 0x0000000406067810 */ /* 0x000fe20007ffe0ff */
[----:B------:R-:W-:Y:S01]  /*04a0*/  VIADD R8, R8, 0x4 ;  /* 0x0000000408087836 */ /* 0x000fe20000000000 */
[----:B------:R-:W-:-:S02]  /*04b0*/  IADD3 R15, PT, PT, R15, 0x4, RZ ;  /* 0x000000040f0f7810 */ /* 0x000fc40007ffe0ff */
[----:B------:R-:W-:Y:S01]  /*04c0*/  ISETP.NE.AND P1, PT, R6, RZ, PT ;  /* 0x000000ff0600720c */ /* 0x000fe20003f25270 */
[----:B--2---:R0:W-:-:S12]  /*04d0*/  STG.E desc[UR4][R10.64+0x4], R23 ;  /* 0x000004170a007986 */ /* 0x0041d8000c101904 */
[----:B------:R-:W-:Y:S05]  /*04e0*/  @P1 BRA `(.L_x_104) ;  /* 0xfffffffc00c01947 */ /* 0x000fea000383ffff */
.L_x_103:
[----:B------:R-:W-:Y:S05]  /*04f0*/  BSYNC.RECONVERGENT B0 ;  /* 0x0000000000007941 */ /* 0x000fea0003800200 */
.L_x_102:
[----:B------:R-:W-:Y:S05]  /*0500*/  @!P0 EXIT ;  /* 0x000000000000894d */ /* 0x000fea0003800000 */
[----:B0-----:R-:W0:Y:S01]  /*0510*/  LDC.64 R10, c[0x0][0x380] ;  /* 0x0000e000ff0a7b82 */ /* 0x001e220000000a00 */
[----:B------:R-:W-:Y:S01]  /*0520*/  IMAD.MOV R6, RZ, RZ, -R14 ;  /* 0x000000ffff067224 */ /* 0x000fe200078e0a0e */
[----:B------:R-:W-:-:S07]  /*0530*/  IADD3 R13, PT, PT, R0, R9, RZ ;  /* 0x00000009000d7210 */ /* 0x000fce0007ffe0ff */
.L_x_105:
[----:B-1----:R-:W-:-:S05]  /*0540*/  IADD3 R5, PT, PT, R7, R9, R0 ;  /* 0x0000000907057210 */ /* 0x002fca0007ffe000 */
[----:B0-----:R-:W-:-:S06]  /*0550*/  IMAD.WIDE R4, R5, 0x4, R10 ;  /* 0x0000000405047825 */ /* 0x001fcc00078e020a */
[----:B------:R-:W2:Y:S01]  /*0560*/  LDG.E R5, desc[UR4][R4.64] ;  /* 0x0000000404057981 */ /* 0x000ea2000c1e1900 */
[----:B------:R-:W-:Y:S01]  /*0570*/  IMAD.WIDE R2, R13, 0x4, R10 ;  /* 0x000000040d027825 */ /* 0x000fe200078e020a */
[----:B------:R-:W-:-:S03]  /*0580*/  IADD3 R9, PT, PT, R9, 0x1, RZ ;  /* 0x0000000109097810 */ /* 0x000fc60007ffe0ff */
[----:B------:R-:W-:Y:S02]  /*0590*/  VIADD R6, R6, 0x1 ;  /* 0x0000000106067836 */ /* 0x000fe40000000000 */
[----:B------:R-:W-:-:S03]  /*05a0*/  VIADD R13, R13, 0x1 ;  /* 0x000000010d0d7836 */ /* 0x000fc60000000000 */
[----:B------:R-:W-:Y:S01]  /*05b0*/  ISETP.NE.AND P0, PT, R6, RZ, PT ;  /* 0x000000ff0600720c */ /* 0x000fe20003f05270 */
[----:B--2---:R1:W-:-:S12]  /*05c0*/  STG.E desc[UR4][R2.64], R5 ;  /* 0x0000000502007986 */ /* 0x0043d8000c101904 */
[----:B------:R-:W-:Y:S05]  /*05d0*/  @P0 BRA `(.L_x_105) ;  /* 0xfffffffc00d80947 */ /* 0x000fea000383ffff */
[----:B------:R-:W-:Y:S05]  /*05e0*/  EXIT ;  /* 0x000000000000794d */ /* 0x000fea0003800000 */
        .weak           $__internal_11_$__cuda_sm20_rem_u64
        .type           $__internal_11_$__cuda_sm20_rem_u64,@function
        .size           $__internal_11_$__cuda_sm20_rem_u64,(.L_x_135 - $__internal_11_$__cuda_sm20_rem_u64)
$__internal_11_$__cuda_sm20_rem_u64:
[----:B------:R-:W0:Y:S01]  /*05f0*/  LDCU.64 UR6, c[0x0][0x390] ;  /* 0x00007200ff0677ac */ /* 0x000e220008000a00 */
[----:B------:R-:W1:Y:S01]  /*0600*/  LDC.64 R2, c[0x0][0x390] ;  /* 0x0000e400ff027b82 */ /* 0x000e620000000a00 */
[----:B0-----:R-:W0:Y:S08]  /*0610*/  I2F.U64.RP R10, UR6 ;  /* 0x00000006000a7d12 */ /* 0x001e300008309000 */
[----:B0-----:R-:W0:Y:S02]  /*0620*/  MUFU.RCP R10, R10 ;  /* 0x0000000a000a7308 */ /* 0x001e240000001000 */
[----:B0-----:R-:W-:-:S06]  /*0630*/  IADD3 R6, PT, PT, R10, 0x1ffffffe, RZ ;  /* 0x1ffffffe0a067810 */ /* 0x001fcc0007ffe0ff */
        /* <DEDUP_REMOVED lines=19> */
[----:B------:R-:W-:-:S03]  /*0770*/  IMAD.HI.U32 R8, R9, R13, RZ ;  /* 0x0000000d09087227 */ /* 0x000fc600078e00ff */
[----:B------:R-:W-:Y:S01]  /*0780*/  IADD3.X R6, PT, PT, RZ, ~R7, RZ, P0, !PT ;  /* 0x80000007ff067210 */ /* 0x000fe200007fe4ff */
[----:B------:R-:W-:-:S04]  /*0790*/  HFMA2 R7, -RZ, RZ, 0, 0 ;  /* 0x00000000ff077431 */ /* 0x000fc800000001ff */
[----:B------:R-:W-:-:S04]  /*07a0*/  IMAD.WIDE.U32 R8, P0, R9, R6, R8 ;  /* 0x0000000609087225 */ /* 0x000fc80007800008 */
[C---:B------:R-:W-:Y:S02]  /*07b0*/  IMAD R10, R11.reuse, R6, RZ ;  /* 0x000000060b0a7224 */ /* 0x040fe400078e02ff */
[----:B------:R-:W-:-:S04]  /*07c0*/  IMAD.HI.U32 R9, P1, R11, R13, R8 ;  /* 0x0000000d0b097227 */ /* 0x000fc80007820008 */
[----:B------:R-:W-:Y:S01]  /*07d0*/  IMAD.HI.U32 R6, R11, R6, RZ ;  /* 0x000000060b067227 */ /* 0x000fe200078e00ff */
[----:B------:R-:W-:-:S03]  /*07e0*/  IADD3 R9, P2, PT, R10, R9, RZ ;  /* 0x000000090a097210 */ /* 0x000fc60007f5e0ff */
[----:B------:R-:W-:Y:S02]  /*07f0*/  IMAD.X R11, R6, 0x1, R11, P0 ;  /* 0x00000001060b7824 */ /* 0x000fe400000e060b */
        /* <DEDUP_REMOVED lines=16> */
[CC--:B------:R-:W-:Y:S02]  /*0900*/  ISETP.GE.U32.AND.EX P0, PT, R8.reuse, R3.reuse, PT, P0 ;  /* 0x000000030800720c */ /* 0x0c0fe40003f06100 */
[----:B------:R-:W-:Y:S02]  /*0910*/  IADD3.X R6, PT, PT, R8, ~R3, RZ, P1, !PT ;  /* 0x8000000308067210 */ /* 0x000fe40000ffe4ff */
[----:B------:R-:W-:Y:S02]  /*0920*/  SEL R5, R5, R7, P0 ;  /* 0x0000000705057207 */ /* 0x000fe40000000000 */
[----:B------:R-:W-:Y:S02]  /*0930*/  SEL R6, R6, R8, P0 ;  /* 0x0000000806067207 */ /* 0x000fe40000000000 */
[C---:B------:R-:W-:Y:S02]  /*0940*/  ISETP.GE.U32.AND P0, PT, R5.reuse, R2, PT ;  /* 0x000000020500720c */ /* 0x040fe40003f06070 */
[----:B------:R-:W-:Y:S01]  /*0950*/  ISETP.NE.U32.AND P1, PT, R2, RZ, PT ;  /* 0x000000ff0200720c */ /* 0x000fe20003f25070 */
[----:B------:R-:W-:Y:S01]  /*0960*/  IMAD.IADD R2, R5, 0x1, -R2 ;  /* 0x0000000105027824 */ /* 0x000fe200078e0a02 */
[----:B------:R-:W-:-:S02]  /*0970*/  ISETP.GE.U32.AND.EX P0, PT, R6, R3, PT, P0 ;  /* 0x000000030600720c */ /* 0x000fc40003f06100 */
[----:B------:R-:W-:Y:S02]  /*0980*/  ISETP.NE.AND.EX P1, PT, R3, RZ, PT, P1 ;  /* 0x000000ff0300720c */ /* 0x000fe40003f25310 */
[----:B------:R-:W-:Y:S02]  /*0990*/  SEL R3, R2, R5, P0 ;  /* 0x0000000502037207 */ /* 0x000fe40000000000 */
[----:B------:R-:W-:Y:S02]  /*09a0*/  MOV R5, 0x0 ;  /* 0x0000000000057802 */ /* 0x000fe40000000f00 */
[----:B------:R-:W-:Y:S02]  /*09b0*/  SEL R3, R3, 0xffffffff, P1 ;  /* 0xffffffff03037807 */ /* 0x000fe40000800000 */
[----:B------:R-:W-:Y:S05]  /*09c0*/  RET.REL.NODEC R4 `(_Z34shift_QR_pos_lleft_triangle_kernelPfmm) ;  /* 0xfffffff4048c7950 */ /* 0x000fea0003c3ffff */
.L_x_106:
        /* <DEDUP_REMOVED lines=11> */
.L_x_135:


//--------------------- .text._Z39mat_mul_contract_inner_outer_f16_kernelmmmmP7__half2PKS_S2_f --------------------------
	.section	.text._Z39mat_mul_contract_inner_outer_f16_kernelmmmmP7__half2PKS_S2_f,"ax",@progbits
	.align	128
        .global         _Z39mat_mul_contract_inner_outer_f16_kernelmmmmP7__half2PKS_S2_f
        .type           _Z39mat_mul_contract_inner_outer_f16_kernelmmmmP7__half2PKS_S2_f,@function
        .size           _Z39mat_mul_contract_inner_outer_f16_kernelmmmmP7__half2PKS_S2_f,(.L_x_150 - _Z39mat_mul_contract_inner_outer_f16_kernelmmmmP7__half2PKS_S2_f)
        .other          _Z39mat_mul_contract_inner_outer_f16_kernelmmmmP7__half2PKS_S2_f,@"STO_CUDA_ENTRY STV_DEFAULT"
_Z39mat_mul_contract_inner_outer_f16_kernelmmmmP7__half2PKS_S2_f:
.text._Z39mat_mul_contract_inner_outer_f16_kernelmmmmP7__half2PKS_S2_f:
[----:B------:R-:W-:Y:S01]  /*0000*/  LDC R1, c[0x0][0x37c] ;  /* 0x0000df00ff017b82 */ /* 0x000fe20000000800 */
[----:B------:R-:W-:Y:S05]  /*0010*/  EXIT ;  /* 0x000000000000794d */ /* 0x000fea0003800000 */
.L_x_107:
        /* <DEDUP_REMOVED lines=14> */
.L_x_150:


//--------------------- .text._Z35mat_mul_contract_inner_outer_kernelmmmmPfPKfS1_f --------------------------
	.section	.text._Z35mat_mul_contract_inner_outer_kernelmmmmPfPKfS1_f,"ax",@progbits
	.align	128
        .global         _Z35mat_mul_contract_inner_outer_kernelmmmmPfPKfS1_f
        .type           _Z35mat_mul_contract_inner_outer_kernelmmmmPfPKfS1_f,@function
        .size           _Z35mat_mul_contract_inner_outer_kernelmmmmPfPKfS1_f,(.L_x_136 - _Z35mat_mul_contract_inner_outer_kernelmmmmPfPKfS1_f)
        .other          _Z35mat_mul_contract_inner_outer_kernelmmmmPfPKfS1_f,@"STO_CUDA_ENTRY STV_DEFAULT"
_Z35mat_mul_contract_inner_outer_kernelmmmmPfPKfS1_f:
.text._Z35mat_mul_contract_inner_outer_kernelmmmmPfPKfS1_f:
[----:B------:R-:W-:Y:S01]  /*0000*/  LDC R1, c[0x0][0x37c] ;  /* 0x0000df00ff017b82 */ /* 0x000fe20000000800 */
[----:B------:R-:W0:Y:S07]  /*0010*/  S2R R0, SR_TID.X ;  /* 0x0000000000007919 */ /* 0x000e2e0000002100 */
[----:B------:R-:W1:Y:S01]  /*0020*/  S2UR UR6, SR_CTAID.X ;  /* 0x00000000000679c3 */ /* 0x000e620000002500 */
[----:B------:R-:W2:Y:S01]  /*0030*/  LDCU.64 UR10, c[0x0][0x398] ;  /* 0x00007300ff0a77ac */ /* 0x000ea20008000a00 */
[----:B------:R-:W2:Y:S02]  /*0040*/  LDCU.64 UR8, c[0x0][0x380] ;  /* 0x00007000ff0877ac */ /* 0x000ea40008000a00 */
[----:B--2---:R-:W-:-:S02]  /*0050*/  UIMAD UR7, UR11, UR8, URZ ;  /* 0x000000080b0772a4 */ /* 0x004fc4000f8e02ff */
[----:B-1----:R-:W-:Y:S02]  /*0060*/  USHF.L.U32 UR6, UR6, 0xa, URZ ;  /* 0x0000000a06067899 */ /* 0x002fe400080006ff */
[----:B------:R-:W-:Y:S02]  /*0070*/  UIMAD.WIDE.U32 UR4, UR10, UR8, URZ ;  /* 0x000000080a0472a5 */ /* 0x000fe4000f8e00ff */
[----:B------:R-:W-:Y:S02]  /*0080*/  UIMAD UR7, UR10, UR9, UR7 ;  /* 0x000000090a0772a4 */ /* 0x000fe4000f8e0207 */
[----:B0-----:R-:W-:Y:S02]  /*0090*/  LOP3.LUT R0, R0, UR6, RZ, 0xfc, !PT ;  /* 0x0000000600007c12 */ /* 0x001fe4000f8efcff */
[----:B------:R-:W-:Y:S02]  /*00a0*/  UIADD3 UR5, UPT, UPT, UR5, UR7, URZ ;  /* 0x0000000705057290 */ /* 0x000fe4000fffe0ff */
[----:B------:R-:W-:-:S02]  /*00b0*/  ISETP.LT.U32.AND P0, PT, R0, UR4, PT ;  /* 0x0000000400007c0c */ /* 0x000fc4000bf01070 */
[----:B------:R-:W-:Y:S02]  /*00c0*/  SHF.R.S32.HI R5, RZ, 0x1f, R0 ;  /* 0x0000001fff057819 */ /* 0x000fe40000011400 */
[----:B------:R-:W-:-:S04]  /*00d0*/  MOV R2, UR5 ;  /* 0x0000000500027c02 */ /* 0x000fc80008000f00 */
        /* <DEDUP_REMOVED lines=15> */
[----:B------:R-:W-:-:S05]  /*01d0*/  IMAD.HI.U32 R2, R3, R0, RZ ;  /* 0x0000000003027227 */ /* 0x000fca00078e00ff */
[----:B------:R-:W-:-:S05]  /*01e0*/  IADD3 R3, PT, PT, -R2, RZ, RZ ;  /* 0x000000ff02037210 */ /* 0x000fca0007ffe1ff */
[----:B------:R-:W-:-:S05]  /*01f0*/  IMAD R3, R3, UR10, R0 ;  /* 0x0000000a03037c24 */ /* 0x000fca000f8e0200 */
[----:B------:R-:W-:-:S13]  /*0200*/  ISETP.GE.U32.AND P0, PT, R3, UR10, PT ;  /* 0x0000000a03007c0c */ /* 0x000fda000bf06070 */
[----:B------:R-:W-:Y:S01]  /*0210*/  @P0 VIADD R3, R3, -UR10 ;  /* 0x8000000a03030c36 */ /* 0x000fe20008000000 */
[----:B------:R-:W-:-:S04]  /*0220*/  @P0 IADD3 R2, PT, PT, R2, 0x1, RZ ;  /* 0x0000000102020810 */ /* 0x000fc80007ffe0ff */
[----:B------:R-:W-:-:S13]  /*0230*/  ISETP.GE.U32.AND P1, PT, R3, UR10, PT ;  /* 0x0000000a03007c0c */ /* 0x000fda000bf26070 */
[----:B------:R-:W-:Y:S01]  /*0240*/  @P1 VIADD R2, R2, 0x1 ;  /* 0x0000000102021836 */ /* 0x000fe20000000000 */
[----:B------:R-:W-:-:S04]  /*0250*/  @!P2 LOP3.LUT R2, RZ, UR10, RZ, 0x33, !PT ;  /* 0x0000000aff02ac12 */ /* 0x000fc8000f8e33ff */
[----:B------:R-:W-:-:S05]  /*0260*/  IADD3 R3, PT, PT, -R2, RZ, RZ ;  /* 0x000000ff02037210 */ /* 0x000fca0007ffe1ff */
[----:B------:R-:W-:Y:S01]  /*0270*/  IMAD R4, R3, UR10, R0 ;  /* 0x0000000a03047c24 */ /* 0x000fe2000f8e0200 */
[----:B------:R-:W-:Y:S06]  /*0280*/  BRA `(.L_x_110) ;  /* 0x0000000000147947 */ /* 0x000fec0003800000 */
.L_x_109:
[----:B------:R-:W-:-:S07]  /*0290*/  MOV R4, 0x2b0 ;  /* 0x000002b000047802 */ /* 0x000fce0000000f00 */
[----:B------:R-:W-:Y:S05]  /*02a0*/  CALL.REL.NOINC `($__internal_12_$__cuda_sm20_div_u64) ;  /* 0x0000000c00a47944 */ /* 0x000fea0003c00000 */
[----:B------:R-:W0:Y:S01]  /*02b0*/  LDCU UR4, c[0x0][0x398] ;  /* 0x00007300ff0477ac */ /* 0x000e220008000800 */
[----:B------:R-:W-:-:S04]  /*02c0*/  IMAD.MOV R3, RZ, RZ, -R2 ;  /* 0x000000ffff037224 */ /* 0x000fc800078e0a02 */
[----:B0-----:R-:W-:-:S07]  /*02d0*/  IMAD R4, R3, UR4, R0 ;  /* 0x0000000403047c24 */ /* 0x001fce000f8e0200 */
.L_x_110:
[----:B------:R-:W-:Y:S05]  /*02e0*/  BSYNC.RECONVERGENT B0 ;  /* 0x0000000000007941 */ /* 0x000fea0003800200 */
.L_x_108:
[----:B------:R-:W0:Y:S01]  /*02f0*/  LDCU.64 UR4, c[0x0][0x388] ;  /* 0x00007100ff0477ac */ /* 0x000e220008000a00 */
[----:B------:R-:W-:Y:S01]  /*0300*/  HFMA2 R6, -RZ, RZ, 0, 0 ;  /* 0x00000000ff067431 */ /* 0x000fe200000001ff */
[----:B------:R-:W1:Y:S01]  /*0310*/  LDCU.64 UR14, c[0x0][0x358] ;  /* 0x00006b00ff0e77ac */ /* 0x000e620008000a00 */
[----:B0-----:R-:W-:-:S04]  /*0320*/  UISETP.NE.U32.AND UP0, UPT, UR4, URZ, UPT ;  /* 0x000000ff0400728c */ /* 0x001fc8000bf05070 */
[----:B------:R-:W-:-:S09]  /*0330*/  UISETP.NE.AND.EX UP0, UPT, UR5, URZ, UPT, UP0 ;  /* 0x000000ff0500728c */ /* 0x000fd2000bf05300 */
[----:B-1----:R-:W-:Y:S05]  /*0340*/  BRA.U !UP0, `(.L_x_111) ;  /* 0x0000000d08407547 */ /* 0x002fea000b800000 */
[----:B------:R-:W0:Y:S02]  /*0350*/  LDCU.64 UR12, c[0x0][0x390] ;  /* 0x00007200ff0c77ac */ /* 0x000e240008000a00 */
[----:B0-----:R-:W-:-:S04]  /*0360*/  UISETP.NE.U32.AND UP0, UPT, UR12, URZ, UPT ;  /* 0x000000ff0c00728c */ /* 0x001fc8000bf05070 */
[----:B------:R-:W-:-:S09]  /*0370*/  UISETP.NE.AND.EX UP0, UPT, UR13, URZ, UPT, UP0 ;  /* 0x000000ff0d00728c */ /* 0x000fd2000bf05300 */
[----:B------:R-:W-:Y:S05]  /*0380*/  BRA.U !UP0, `(.L_x_111) ;  /* 0x0000000d08307547 */ /* 0x000fea000b800000 */
[----:B------:R-:W-:Y:S01]  /*0390*/  IMAD.MOV.U32 R6, RZ, RZ, RZ ;  /* 0x000000ffff067224 */ /* 0x000fe200078e00ff */
[----:B------:R-:W-:Y:S02]  /*03a0*/  ULOP3.LUT UR16, UR12, 0x7, URZ, 0xc0, !UPT ;  /* 0x000000070c107892 */ /* 0x000fe4000f8ec0ff */
[----:B------:R-:W-:Y:S02]  /*03b0*/  ULOP3.LUT UR13, UR12, 0x3, URZ, 0xc0, !UPT ;  /* 0x000000030c0d7892 */ /* 0x000fe4000f8ec0ff */
[----:B------:R-:W-:Y:S01]  /*03c0*/  ULOP3.LUT UR12, UR12, 0xfffffff8, URZ, 0xc0, !UPT ;  /* 0xfffffff80c0c7892 */ /* 0x000fe2000f8ec0ff */
[----:B------:R-:W-:Y:S01]  /*03d0*/  UMOV UR6, URZ ;  /* 0x000000ff00067c82 */ /* 0x000fe20008000000 */
[----:B------:R-:W-:-:S10]  /*03e0*/  UMOV UR7, URZ ;  /* 0x000000ff00077c82 */ /* 0x000fd40008000000 */
.L_x_117:
[----:B0-----:R-:W0:Y:S01]  /*03f0*/  LDC.64 R16, c[0x0][0x380] ;  /* 0x0000e000ff107b82 */ /* 0x001e220000000a00 */
[----:B------:R-:W-:Y:S01]  /*0400*/  SHF.R.S32.HI R3, RZ, 0x1f, R2 ;  /* 0x0000001fff037819 */ /* 0x000fe20000011402 */
[----:B------:R-:W-:Y:S01]  /*0410*/  UMOV UR4, URZ ;  /* 0x000000ff00047c82 */ /* 0x000fe20008000000 */
[----:B------:R-:W-:Y:S01]  /*0420*/  SHF.R.S32.HI R5, RZ, 0x1f, R4 ;  /* 0x0000001fff057819 */ /* 0x000fe20000011404 */
[----:B------:R-:W-:-:S04]  /*0430*/  UMOV UR5, URZ ;  /* 0x000000ff00057c82 */ /* 0x000fc80008000000 */
[----:B------:R-:W1:Y:S08]  /*0440*/  LDC.64 R14, c[0x0][0x398] ;  /* 0x0000e600ff0e7b82 */ /* 0x000e700000000a00 */
[----:B------:R-:W2:Y:S08]  /*0450*/  LDC.64 R8, c[0x0][0x390] ;  /* 0x0000e400ff087b82 */ /* 0x000eb00000000a00 */
[----:B------:R-:W3:Y:S01]  /*0460*/  LDC.64 R18, c[0x0][0x388] ;  /* 0x0000e200ff127b82 */ /* 0x000ee20000000a00 */
[----:B0-----:R-:W-:-:S02]  /*0470*/  IMAD R12, R16, UR7, RZ ;  /* 0x00000007100c7c24 */ /* 0x001fc4000f8e02ff */
[----:B------:R-:W-:-:S04]  /*0480*/  IMAD.WIDE.U32 R10, R16, UR6, R2 ;  /* 0x00000006100a7c25 */ /* 0x000fc8000f8e0002 */
[----:B------:R-:W-:Y:S02]  /*0490*/  IMAD R3, R17, UR6, R12 ;  /* 0x0000000611037c24 */ /* 0x000fe4000f8e020c */
[C---:B-1----:R-:W-:Y:S02]  /*04a0*/  IMAD R16, R14.reuse, UR7, RZ ;  /* 0x000000070e107c24 */ /* 0x042fe4000f8e02ff */
[----:B------:R-:W-:-:S04]  /*04b0*/  IMAD.WIDE.U32 R12, R14, UR6, R4 ;  /* 0x000000060e0c7c25 */ /* 0x000fc8000f8e0004 */
[----:B------:R-:W-:Y:S01]  /*04c0*/  IMAD R15, R15, UR6, R16 ;  /* 0x000000060f0f7c24 */ /* 0x000fe2000f8e0210 */
[----:B--2---:R-:W-:Y:S01]  /*04d0*/  ISETP.GE.U32.AND P1, PT, R8, 0x8, PT ;  /* 0x000000080800780c */ /* 0x004fe20003f26070 */
[----:B------:R-:W-:Y:S01]  /*04e0*/  UIADD3 UR6, UP0, UPT, UR6, 0x1, URZ ;  /* 0x0000000106067890 */ /* 0x000fe2000ff1e0ff */
[----:B------:R-:W-:Y:S02]  /*04f0*/  IMAD.IADD R5, R11, 0x1, R3 ;  /* 0x000000010b057824 */ /* 0x000fe400078e0203 */
[----:B------:R-:W-:Y:S01]  /*0500*/  ISETP.GE.U32.AND.EX P1, PT, R9, RZ, PT, P1 ;  /* 0x000000ff0900720c */ /* 0x000fe20003f26110 */
[----:B------:R-:W-:Y:S01]  /*0510*/  UIADD3.X UR7, UPT, UPT, URZ, UR7, URZ, UP0, !UPT ;  /* 0x00000007ff077290 */ /* 0x000fe200087fe4ff */
[----:B------:R-:W-:Y:S02]  /*0520*/  IADD3 R3, PT, PT, R13, R15, RZ ;  /* 0x0000000f0d037210 */ /* 0x000fe40007ffe0ff */
[----:B---3--:R-:W-:-:S03]  /*0530*/  ISETP.LE.U32.AND P0, PT, R18, UR6, PT ;  /* 0x0000000612007c0c */ /* 0x008fc6000bf03070 */
[----:B------:R-:W-:-:S04]  /*0540*/  MOV R14, UR7 ;  /* 0x00000007000e7c02 */ /* 0x000fc80008000f00 */
[----:B------:R-:W-:Y:S02]  /*0550*/  ISETP.GE.U32.AND.EX P0, PT, R14, R19, PT, P0 ;  /* 0x000000130e00720c */ /* 0x000fe40003f06100 */
[----:B------:R-:W-:Y:S11]  /*0560*/  @!P1 BRA `(.L_x_112) ;  /* 0x0000000000cc9947 */ /* 0x000ff60003800000 */
[----:B------:R-:W0:Y:S01]  /*0570*/  LDCU UR9, c[0x0][0x394] ;  /* 0x00007280ff0977ac */ /* 0x000e220008000800 */
[----:B------:R-:W1:Y:S01]  /*0580*/  LDCU.64 UR10, c[0x0][0x3a8] ;  /* 0x00007500ff0a77ac */ /* 0x000e620008000a00 */
[----:B------:R-:W2:Y:S01]  /*0590*/  LDCU.64 UR18, c[0x0][0x3b0] ;  /* 0x00007600ff1277ac */ /* 0x000ea20008000a00 */
[----:B------:R-:W-:Y:S01]  /*05a0*/  UMOV UR4, URZ ;  /* 0x000000ff00047c82 */ /* 0x000fe20008000000 */
[----:B------:R-:W-:Y:S01]  /*05b0*/  UMOV UR5, URZ ;  /* 0x000000ff00057c82 */ /* 0x000fe20008000000 */
[----:B------:R-:W-:-:S05]  /*05c0*/  UMOV UR8, UR12 ;  /* 0x0000000c00087c82 */ /* 0x000fca0008000000 */
.L_x_113:
[-C--:B------:R-:W-:Y:S02]  /*05d0*/  IMAD R7, R5, R8.reuse, RZ ;  /* 0x0000000805077224 */ /* 0x080fe400078e02ff */
[-C--:B------:R-:W-:Y:S02]  /*05e0*/  IMAD R14, R3, R8.reuse, RZ ;  /* 0x00000008030e7224 */ /* 0x080fe400078e02ff */
[C---:B------:R-:W-:Y:S02]  /*05f0*/  IMAD R7, R10.reuse, R9, R7 ;  /* 0x000000090a077224 */ /* 0x040fe400078e0207 */
[----:B------:R-:W-:-:S04]  /*0600*/  IMAD.WIDE.U32 R18, R10, R8, UR4 ;  /* 0x000000040a127e25 */ /* 0x000fc8000f8e0008 */
[----:B------:R-:W-:Y:S01]  /*0610*/  IMAD R17, R12, R9, R14 ;  /* 0x000000090c117224 */ /* 0x000fe200078e020e */
[----:B-1----:R-:W-:Y:S01]  /*0620*/  LEA R16, P1, R18, UR10, 0x2 ;  /* 0x0000000a12107c11 */ /* 0x002fe2000f8210ff */
[----:B------:R-:W-:-:S04]  /*0630*/  IMAD.WIDE.U32 R20, R12, R8, UR4 ;  /* 0x000000040c147e25 */ /* 0x000fc8000f8e0008 */
[----:B------:R-:W-:Y:S01]  /*0640*/  IMAD.IADD R15, R19, 0x1, R7 ;  /* 0x00000001130f7824 */ /* 0x000fe200078e0207 */
[----:B------:R-:W-:Y:S02]  /*0650*/  IADD3 R7, PT, PT, R21, R17, RZ ;  /* 0x0000001115077210 */ /* 0x000fe40007ffe0ff */
[----:B--2---:R-:W-:Y:S02]  /*0660*/  LEA R14, P2, R20, UR18, 0x2 ;  /* 0x00000012140e7c11 */ /* 0x004fe4000f8410ff */
[----:B------:R-:W-:Y:S02]  /*0670*/  LEA.HI.X R17, R18, UR11, R15, 0x2, P1 ;  /* 0x0000000b12117c11 */ /* 0x000fe400088f140f */
[----:B------:R-:W-:-:S03]  /*0680*/  LEA.HI.X R15, R20, UR19, R7, 0x2, P2 ;  /* 0x00000013140f7c11 */ /* 0x000fc600090f1407 */
[----:B------:R-:W2:Y:S04]  /*0690*/  LDG.E R21, desc[UR14][R16.64] ;  /* 0x0000000e10157981 */ /* 0x000ea8000c1e1900 */
[----:B------:R-:W2:Y:S04]  /*06a0*/  LDG.E R22, desc[UR14][R14.64] ;  /* 0x0000000e0e167981 */ /* 0x000ea8000c1e1900 */
[----:B------:R-:W3:Y:S04]  /*06b0*/  LDG.E R23, desc[UR14][R16.64+0x4] ;  /* 0x0000040e10177981 */ /* 0x000ee8000c1e1900 */
[----:B------:R-:W3:Y:S04]  /*06c0*/  LDG.E R24, desc[UR14][R14.64+0x4] ;  /* 0x0000040e0e187981 */ /* 0x000ee8000c1e1900 */
[----:B------:R-:W4:Y:S04]  /*06d0*/  LDG.E R19, desc[UR14][R16.64+0x8] ;  /* 0x0000080e10137981 */ /* 0x000f28000c1e1900 */
[----:B------:R-:W4:Y:S04]  /*06e0*/  LDG.E R18, desc[UR14][R14.64+0x8] ;  /* 0x0000080e0e127981 */ /* 0x000f28000c1e1900 */
[----:B------:R-:W5:Y:S04]  /*06f0*/  LDG.E R7, desc[UR14][R16.64+0xc] ;  /* 0x00000c0e10077981 */ /* 0x000f68000c1e1900 */
[----:B------:R-:W5:Y:S04]  /*0700*/  LDG.E R20, desc[UR14][R14.64+0xc] ;  /* 0x00000c0e0e147981 */ /* 0x000f68000c1e1900 */
[----:B------:R-:W5:Y:S04]  /*0710*/  LDG.E R25, desc[UR14][R14.64+0x14] ;  /* 0x0000140e0e197981 */ /* 0x000f68000c1e1900 */
[----:B------:R-:W5:Y:S04]  /*0720*/  LDG.E R26, desc[UR14][R16.64+0x1c] ;  /* 0x00001c0e101a7981 */ /* 0x000f68000c1e1900 */
[----:B------:R-:W5:Y:S01]  /*0730*/  LDG.E R27, desc[UR14][R14.64+0x1c] ;  /* 0x00001c0e0e1b7981 */ /* 0x000f62000c1e1900 */
[----:B--2---:R-:W-:-:S03]  /*0740*/  FFMA R22, R21, R22, R6 ;  /* 0x0000001615167223 */ /* 0x004fc60000000006 */
[----:B------:R-:W2:Y:S04]  /*0750*/  LDG.E R6, desc[UR14][R16.64+0x10] ;  /* 0x0000100e10067981 */ /* 0x000ea8000c1e1900 */
[----:B------:R-:W2:Y:S01]  /*0760*/  LDG.E R21, desc[UR14][R14.64+0x10] ;  /* 0x0000100e0e157981 */ /* 0x000ea2000c1e1900 */
[----:B---3--:R-:W-:-:S03]  /*0770*/  FFMA R28, R23, R24, R22 ;  /* 0x00000018171c7223 */ /* 0x008fc60000000016 */
[----:B------:R-:W3:Y:S04]  /*0780*/  LDG.E R24, desc[UR14][R16.64+0x14] ;  /* 0x0000140e10187981 */ /* 0x000ee8000c1e1900 */
[----:B------:R-:W3:Y:S04]  /*0790*/  LDG.E R22, desc[UR14][R16.64+0x18] ;  /* 0x0000180e10167981 */ /* 0x000ee8000c1e1900 */
[----:B------:R-:W3:Y:S01]  /*07a0*/  LDG.E R23, desc[UR14][R14.64+0x18] ;  /* 0x0000180e0e177981 */ /* 0x000ee2000c1e1900 */
[----:B----4-:R-:W-:Y:S01]  /*07b0*/  FFMA R18, R19, R18, R28 ;  /* 0x0000001213127223 */ /* 0x010fe2000000001c */
[----:B------:R-:W-:-:S03]  /*07c0*/  UIADD3 UR8, UP0, UPT, UR8, -0x8, URZ ;  /* 0xfffffff808087890 */ /* 0x000fc6000ff1e0ff */
[----:B-----5:R-:W-:Y:S01]  /*07d0*/  FFMA R7, R7, R20, R18 ;  /* 0x0000001407077223 */ /* 0x020fe20000000012 */
[----:B0-----:R-:W-:Y:S02]  /*07e0*/  UIADD3.X UR9, UPT, UPT, UR9, -0x1, URZ, UP0, !UPT ;  /* 0xffffffff09097890 */ /* 0x001fe400087fe4ff */
[----:B------:R-:W-:-:S04]  /*07f0*/  UISETP.NE.U32.AND UP0, UPT, UR8, URZ, UPT ;  /* 0x000000ff0800728c */ /* 0x000fc8000bf05070 */
[----:B------:R-:W-:Y:S02]  /*0800*/  UISETP.NE.AND.EX UP0, UPT, UR9, URZ, UPT, UP0 ;  /* 0x000000ff0900728c */ /* 0x000fe4000bf05300 */
[----:B------:R-:W-:-:S04]  /*0810*/  UIADD3 UR4, UP1, UPT, UR4, 0x8, URZ ;  /* 0x0000000804047890 */ /* 0x000fc8000ff3e0ff */
[----:B------:R-:W-:Y:S01]  /*0820*/  UIADD3.X UR5, UPT, UPT, URZ, UR5, URZ, UP1, !UPT ;  /* 0x00000005ff057290 */ /* 0x000fe20008ffe4ff */
[----:B--2---:R-:W-:-:S04]  /*0830*/  FFMA R7, R6, R21, R7 ;  /* 0x0000001506077223 */ /* 0x004fc80000000007 */
[----:B---3--:R-:W-:-:S04]  /*0840*/  FFMA R7, R24, R25, R7 ;  /* 0x0000001918077223 */ /* 0x008fc80000000007 */
[----:B------:R-:W-:-:S04]  /*0850*/  FFMA R7, R22, R23, R7 ;  /* 0x0000001716077223 */ /* 0x000fc80000000007 */
[----:B------:R-:W-:Y:S01]  /*0860*/  FFMA R6, R26, R27, R7 ;  /* 0x0000001b1a067223 */ /* 0x000fe20000000007 */
[----:B------:R-:W-:Y:S06]  /*0870*/  BRA.U UP0, `(.L_x_113) ;  /* 0xfffffffd00547547 */ /* 0x000fec000b83ffff */
[----:B------:R-:W0:Y:S01]  /*0880*/  LDCU UR5, c[0x0][0x394] ;  /* 0x00007280ff0577ac */ /* 0x000e220008000800 */
[----:B------:R-:W-:-:S05]  /*0890*/  UMOV UR4, UR12 ;  /* 0x0000000c00047c82 */ /* 0x000fca0008000000 */
.L_x_112:
[----:B------:R-:W-:-:S04]  /*08a0*/  UISETP.NE.U32.AND UP0, UPT, UR16, URZ, UPT ;  /* 0x000000ff1000728c */ /* 0x000fc8000bf05070 */
[----:B------:R-:W-:-:S09]  /*08b0*/  UISETP.NE.AND.EX UP0, UPT, URZ, URZ, UPT, UP0 ;  /* 0x000000ffff00728c */ /* 0x000fd2000bf05300 */
[----:B------:R-:W-:Y:S05]  /*08c0*/  BRA.U !UP0, `(.L_x_114) ;  /* 0x0000000508dc7547 */ /* 0x000fea000b800000 */
[----:B------:R-:W-:Y:S02]  /*08d0*/  UIADD3 UR8, UP0, UPT, UR16, -0x1, URZ ;  /* 0xffffffff10087890 */ /* 0x000fe4000ff1e0ff */
[----:B------:R-:W-:Y:S02]  /*08e0*/  UISETP.NE.U32.AND UP1, UPT, UR13, URZ, UPT ;  /* 0x000000ff0d00728c */ /* 0x000fe4000bf25070 */
[----:B------:R-:W-:Y:S02]  /*08f0*/  UIADD3.X UR9, UPT, UPT, URZ, -0x1, URZ, UP0, !UPT ;  /* 0xffffffffff097890 */ /* 0x000fe400087fe4ff */
[----:B------:R-:W-:Y:S02]  /*0900*/  UISETP.GE.U32.AND UP0, UPT, UR8, 0x3, UPT ;  /* 0x000000030800788c */ /* 0x000fe4000bf06070 */
[----:B------:R-:W-:Y:S02]  /*0910*/  UISETP.NE.AND.EX UP1, UPT, URZ, URZ, UPT, UP1 ;  /* 0x000000ffff00728c */ /* 0x000fe4000bf25310 */
[----:B------:R-:W-:-:S09]  /*0920*/  UISETP.GE.U32.AND.EX UP0, UPT, UR9, URZ, UPT, UP0 ;  /* 0x000000ff0900728c */ /* 0x000fd2000bf06100 */
[----:B------:R-:W-:Y:S05]  /*0930*/  BRA.U !UP0, `(.L_x_115) ;  /* 0x0000000108e47547 */ /* 0x000fea000b800000 */
[----:B------:R-:W1:Y:S01]  /*0940*/  LDCU.64 UR20, c[0x0][0x3b0] ;  /* 0x00007600ff1477ac */ /* 0x000e620008000a00 */
[-C--:B------:R-:W-:Y:S02]  /*0950*/  IMAD R25, R3, R8.reuse, RZ ;  /* 0x0000000803197224 */ /* 0x080fe400078e02ff */
[-C--:B------:R-:W-:Y:S01]  /*0960*/  IMAD R24, R5, R8.reuse, RZ ;  /* 0x0000000805187224 */ /* 0x080fe200078e02ff */
[----:B------:R-:W2:Y:S01]  /*0970*/  LDCU.64 UR18, c[0x0][0x3a8] ;  /* 0x00007500ff1277ac */ /* 0x000ea20008000a00 */
[CC--:B------:R-:W-:Y:S02]  /*0980*/  IMAD R25, R12.reuse, R9.reuse, R25 ;  /* 0x000000090c197224 */ /* 0x0c0fe400078e0219 */
[-C--:B0-----:R-:W-:Y:S01]  /*0990*/  IMAD.WIDE.U32 R16, R12, R8.reuse, UR4 ;  /* 0x000000040c107e25 */ /* 0x081fe2000f8e0008 */
[----:B------:R-:W-:Y:S01]  /*09a0*/  UIADD3 UR8, UPT, UPT, UR4, 0x1, URZ ;  /* 0x0000000104087890 */ /* 0x000fe2000fffe0ff */
[----:B------:R-:W-:Y:S02]  /*09b0*/  UMOV UR9, URZ ;  /* 0x000000ff00097c82 */ /* 0x000fe40008000000 */
[C---:B------:R-:W-:Y:S01]  /*09c0*/  IMAD R24, R10.reuse, R9, R24 ;  /* 0x000000090a187224 */ /* 0x040fe200078e0218 */
[----:B------:R-:W-:Y:S01]  /*09d0*/  IADD3 R7, PT, PT, R25, R17, RZ ;  /* 0x0000001119077210 */ /* 0x000fe20007ffe0ff */
[----:B------:R-:W-:Y:S01]  /*09e0*/  IMAD.WIDE.U32 R18, R10, R8, UR4 ;  /* 0x000000040a127e25 */ /* 0x000fe2000f8e0008 */
[----:B------:R-:W-:Y:S01]  /*09f0*/  UIADD3 UR10, UPT, UPT, UR4, 0x2, URZ ;  /* 0x00000002040a7890 */ /* 0x000fe2000fffe0ff */
[----:B------:R-:W-:-:S02]  /*0a00*/  UMOV UR11, URZ ;  /* 0x000000ff000b7c82 */ /* 0x000fc40008000000 */
[----:B------:R-:W-:Y:S01]  /*0a10*/  IMAD.IADD R19, R24, 0x1, R19 ;  /* 0x0000000118137824 */ /* 0x000fe200078e0213 */
[----:B-1----:R-:W-:Y:S01]  /*0a20*/  LEA R26, P2, R16, UR20, 0x2 ;  /* 0x00000014101a7c11 */ /* 0x002fe2000f8410ff */
[-C--:B------:R-:W-:Y:S01]  /*0a30*/  IMAD.WIDE.U32 R14, R10, R8.reuse, UR8 ;  /* 0x000000080a0e7e25 */ /* 0x080fe2000f8e0008 */
[----:B--2---:R-:W-:Y:S02]  /*0a40*/  LEA R20, P1, R18, UR18, 0x2 ;  /* 0x0000001212147c11 */ /* 0x004fe4000f8210ff */
[----:B------:R-:W-:Y:S01]  /*0a50*/  LEA.HI.X R27, R16, UR21, R7, 0x2, P2 ;  /* 0x00000015101b7c11 */ /* 0x000fe200090f1407 */
[----:B------:R-:W-:Y:S01]  /*0a60*/  IMAD.IADD R7, R24, 0x1, R15 ;  /* 0x0000000118077824 */ /* 0x000fe200078e020f */
[----:B------:R-:W-:Y:S01]  /*0a70*/  LEA.HI.X R21, R18, UR19, R19, 0x2, P1 ;  /* 0x0000001312157c11 */ /* 0x000fe200088f1413 */
[-C--:B------:R-:W-:Y:S01]  /*0a80*/  IMAD.WIDE.U32 R18, R12, R8.reuse, UR8 ;  /* 0x000000080c127e25 */ /* 0x080fe2000f8e0008 */
[----:B------:R-:W-:Y:S01]  /*0a90*/  LEA R28, P1, R14, UR18, 0x2 ;  /* 0x000000120e1c7c11 */ /* 0x000fe2000f8210ff */
[----:B------:R-:W2:Y:S02]  /*0aa0*/  LDG.E R26, desc[UR14][R26.64] ;  /* 0x0000000e1a1a7981 */ /* 0x000ea4000c1e1900 */
[----:B------:R-:W-:Y:S01]  /*0ab0*/  IMAD.WIDE.U32 R16, R10, R8, UR10 ;  /* 0x0000000a0a107e25 */ /* 0x000fe2000f8e0008 */
[----:B------:R-:W-:-:S02]  /*0ac0*/  LEA.HI.X R29, R14, UR19, R7, 0x2, P1 ;  /* 0x000000130e1d7c11 */ /* 0x000fc400088f1407 */
[----:B------:R-:W-:Y:S02]  /*0ad0*/  IADD3 R7, PT, PT, R25, R19, RZ ;  /* 0x0000001319077210 */ /* 0x000fe40007ffe0ff */
[C---:B------:R-:W-:Y:S01]  /*0ae0*/  LEA R14, P1, R18.reuse, UR20, 0x2 ;  /* 0x00000014120e7c11 */ /* 0x040fe2000f8210ff */
[----:B------:R-:W-:Y:S01]  /*0af0*/  UIADD3 UR8, UPT, UPT, UR4, 0x3, URZ ;  /* 0x0000000304087890 */ /* 0x000fe2000fffe0ff */
[----:B------:R-:W3:Y:S02]  /*0b00*/  LDG.E R27, desc[UR14][R28.64] ;  /* 0x0000000e1c1b7981 */ /* 0x000ee4000c1e1900 */
[----:B------:R-:W-:Y:S01]  /*0b10*/  LEA.HI.X R15, R18, UR21, R7, 0x2, P1 ;  /* 0x00000015120f7c11 */ /* 0x000fe200088f1407 */
[----:B------:R-:W-:Y:S01]  /*0b20*/  IMAD.IADD R7, R24, 0x1, R17 ;  /* 0x0000000118077824 */ /* 0x000fe200078e0211 */
[----:B------:R-:W-:Y:S01]  /*0b30*/  LEA R18, P1, R16, UR18, 0x2 ;  /* 0x0000001210127c11 */ /* 0x000fe2000f8210ff */
[----:B------:R-:W-:Y:S02]  /*0b40*/  IMAD.WIDE.U32 R22, R10, R8, UR8 ;  /* 0x000000080a167e25 */ /* 0x000fe4000f8e0008 */
[----:B------:R-:W3:Y:S01]  /*0b50*/  LDG.E R14, desc[UR14][R14.64] ;  /* 0x0000000e0e0e7981 */ /* 0x000ee2000c1e1900 */
[----:B------:R-:W-:-:S03]  /*0b60*/  LEA.HI.X R19, R16, UR19, R7, 0x2, P1 ;  /* 0x0000001310137c11 */ /* 0x000fc600088f1407 */
[----:B------:R0:W2:Y:S01]  /*0b70*/  LDG.E R7, desc[UR14][R20.64] ;  /* 0x0000000e14077981 */ /* 0x0000a2000c1e1900 */
[----:B------:R-:W-:-:S03]  /*0b80*/  IADD3 R23, PT, PT, R24, R23, RZ ;  /* 0x0000001718177210 */ /* 0x000fc60007ffe0ff */
[----:B------:R-:W4:Y:S01]  /*0b90*/  LDG.E R19, desc[UR14][R18.64] ;  /* 0x0000000e12137981 */ /* 0x000f22000c1e1900 */
[----:B0-----:R-:W-:-:S05]  /*0ba0*/  IMAD.WIDE.U32 R20, R12, R8, UR10 ;  /* 0x0000000a0c147e25 */ /* 0x001fca000f8e0008 */
[----:B------:R-:W-:Y:S02]  /*0bb0*/  IADD3 R17, PT, PT, R25, R21, RZ ;  /* 0x0000001519117210 */ /* 0x000fe40007ffe0ff */
[----:B------:R-:W-:-:S04]  /*0bc0*/  LEA R16, P1, R20, UR20, 0x2 ;  /* 0x0000001414107c11 */ /* 0x000fc8000f8210ff */
[----:B------:R-:W-:Y:S02]  /*0bd0*/  LEA.HI.X R17, R20, UR21, R17, 0x2, P1 ;  /* 0x0000001514117c11 */ /* 0x000fe400088f1411 */
[----:B------:R-:W-:-:S03]  /*0be0*/  LEA R20, P1, R22, UR18, 0x2 ;  /* 0x0000001216147c11 */ /* 0x000fc6000f8210ff */
[----:B------:R-:W4:Y:S01]  /*0bf0*/  LDG.E R16, desc[UR14][R16.64] ;  /* 0x0000000e10107981 */ /* 0x000f22000c1e1900 */
[----:B------:R-:W-:Y:S01]  /*0c00*/  LEA.HI.X R21, R22, UR19, R23, 0x2, P1 ;  /* 0x0000001316157c11 */ /* 0x000fe200088f1417 */
[----:B------:R-:W-:-:S04]  /*0c10*/  IMAD.WIDE.U32 R22, R12, R8, UR8 ;  /* 0x000000080c167e25 */ /* 0x000fc8000f8e0008 */
[----:B------:R-:W-:Y:S01]  /*0c20*/  IMAD.IADD R25, R25, 0x1, R23 ;  /* 0x0000000119197824 */ /* 0x000fe200078e0217 */
[C---:B------:R-:W-:Y:S01]  /*0c30*/  LEA R24, P1, R22.reuse, UR20, 0x2 ;  /* 0x0000001416187c11 */ /* 0x040fe2000f8210ff */
[----:B------:R-:W5:Y:S03]  /*0c40*/  LDG.E R21, desc[UR14][R20.64] ;  /* 0x0000000e14157981 */ /* 0x000f66000c1e1900 */
[----:B------:R-:W-:-:S05]  /*0c50*/  LEA.HI.X R25, R22, UR21, R25, 0x2, P1 ;  /* 0x0000001516197c11 */ /* 0x000fca00088f1419 */
[----:B------:R-:W5:Y:S01]  /*0c60*/  LDG.E R24, desc[UR14][R24.64] ;  /* 0x0000000e18187981 */ /* 0x000f62000c1e1900 */
[----:B------:R-:W-:Y:S01]  /*0c70*/  UIADD3 UR4, UPT, UPT, UR4, 0x4, URZ ;  /* 0x0000000404047890 */ /* 0x000fe2000fffe0ff */
[----:B------:R-:W-:Y:S01]  /*0c80*/  UMOV UR5, URZ ;  /* 0x000000ff00057c82 */ /* 0x000fe20008000000 */
[----:B--2---:R-:W-:-:S04]  /*0c90*/  FFMA R26, R7, R26, R6 ;  /* 0x0000001a071a7223 */ /* 0x004fc80000000006 */
[----:B---3--:R-:W-:-:S04]  /*0ca0*/  FFMA R26, R27, R14, R26 ;  /* 0x0000000e1b1a7223 */ /* 0x008fc8000000001a */
[----:B----4-:R-:W-:-:S04]  /*0cb0*/  FFMA R26, R19, R16, R26 ;  /* 0x00000010131a7223 */ /* 0x010fc8000000001a */
[----:B-----5:R-:W-:-:S07]  /*0cc0*/  FFMA R6, R21, R24, R26 ;  /* 0x0000001815067223 */ /* 0x020fce000000001a */
.L_x_115:
[----:B------:R-:W-:Y:S05]  /*0cd0*/  BRA.U !UP1, `(.L_x_114) ;  /* 0x0000000109d87547 */ /* 0x000fea000b800000 */
[----:B------:R-:W-:Y:S01]  /*0ce0*/  UISETP.NE.U32.AND UP0, UPT, UR13, 0x1, UPT ;  /* 0x000000010d00788c */ /* 0x000fe2000bf05070 */
[----:B------:R-:W-:-:S03]  /*0cf0*/  LOP3.LUT P1, RZ, R8, 0x1, RZ, 0xc0, !PT ;  /* 0x0000000108ff7812 */ /* 0x000fc6000782c0ff */
[----:B------:R-:W-:-:S09]  /*0d00*/  UISETP.NE.AND.EX UP0, UPT, URZ, URZ, UPT, UP0 ;  /* 0x000000ffff00728c */ /* 0x000fd2000bf05300 */
[----:B------:R-:W-:Y:S05]  /*0d10*/  BRA.U !UP0, `(.L_x_116) ;  /* 0x0000000108807547 */ /* 0x000fea000b800000 */
[----:B------:R-:W1:Y:S01]  /*0d20*/  LDCU.64 UR10, c[0x0][0x3a8] ;  /* 0x00007500ff0a77ac */ /* 0x000e620008000a00 */
[-C--:B------:R-:W-:Y:S02]  /*0d30*/  IMAD R7, R5, R8.reuse, RZ ;  /* 0x0000000805077224 */ /* 0x080fe400078e02ff */
[CC--:B0-----:R-:W-:Y:S01]  /*0d40*/  IMAD.WIDE.U32 R14, R10.reuse, R8.reuse, UR4 ;  /* 0x000000040a0e7e25 */ /* 0x0c1fe2000f8e0008 */
[----:B------:R-:W0:Y:S03]  /*0d50*/  LDCU.64 UR18, c[0x0][0x3b0] ;  /* 0x00007600ff1277ac */ /* 0x000e260008000a00 */
[----:B------:R-:W-:Y:S01]  /*0d60*/  IMAD R7, R10, R9, R7 ;  /* 0x000000090a077224 */ /* 0x000fe200078e0207 */
[----:B------:R-:W-:Y:S01]  /*0d70*/  UIADD3 UR8, UPT, UPT, UR4, 0x1, URZ ;  /* 0x0000000104087890 */ /* 0x000fe2000fffe0ff */
[-C--:B------:R-:W-:Y:S01]  /*0d80*/  IMAD R16, R3, R8.reuse, RZ ;  /* 0x0000000803107224 */ /* 0x080fe200078e02ff */
[----:B------:R-:W-:Y:S01]  /*0d90*/  UMOV UR9, URZ ;  /* 0x000000ff00097c82 */ /* 0x000fe20008000000 */
[----:B------:R-:W-:Y:S01]  /*0da0*/  IMAD.WIDE.U32 R20, R12, R8, UR4 ;  /* 0x000000040c147e25 */ /* 0x000fe2000f8e0008 */
[----:B------:R-:W-:-:S03]  /*0db0*/  IADD3 R15, PT, PT, R7, R15, RZ ;  /* 0x0000000f070f7210 */ /* 0x000fc60007ffe0ff */
[----:B------:R-:W-:Y:S02]  /*0dc0*/  IMAD R23, R12, R9, R16 ;  /* 0x000000090c177224 */ /* 0x000fe400078e0210 */
[----:B------:R-:W-:Y:S01]  /*0dd0*/  IMAD.WIDE.U32 R16, R10, R8, UR8 ;  /* 0x000000080a107e25 */ /* 0x000fe2000f8e0008 */
[----:B-1----:R-:W-:-:S03]  /*0de0*/  LEA R24, P2, R14, UR10, 0x2 ;  /* 0x0000000a0e187c11 */ /* 0x002fc6000f8410ff */
[----:B------:R-:W-:Y:S01]  /*0df0*/  IMAD.WIDE.U32 R18, R12, R8, UR8 ;  /* 0x000000080c127e25 */ /* 0x000fe2000f8e0008 */
[----:B------:R-:W-:Y:S02]  /*0e00*/  LEA.HI.X R25, R14, UR11, R15, 0x2, P2 ;  /* 0x0000000b0e197c11 */ /* 0x000fe400090f140f */
[----:B------:R-:W-:Y:S01]  /*0e10*/  IADD3 R15, PT, PT, R23, R21, RZ ;  /* 0x00000015170f7210 */ /* 0x000fe20007ffe0ff */
[----:B------:R-:W-:Y:S01]  /*0e20*/  IMAD.IADD R7, R7, 0x1, R17 ;  /* 0x0000000107077824 */ /* 0x000fe200078e0211 */
[C---:B0-----:R-:W-:Y:S02]  /*0e30*/  LEA R14, P2, R20.reuse, UR18, 0x2 ;  /* 0x00000012140e7c11 */ /* 0x041fe4000f8410ff */
[----:B------:R-:W-:Y:S01]  /*0e40*/  IADD3 R23, PT, PT, R23, R19, RZ ;  /* 0x0000001317177210 */ /* 0x000fe20007ffe0ff */
[----:B------:R-:W2:Y:S01]  /*0e50*/  LDG.E R25, desc[UR14][R24.64] ;  /* 0x0000000e18197981 */ /* 0x000ea2000c1e1900 */
[----:B------:R-:W-:Y:S02]  /*0e60*/  LEA.HI.X R15, R20, UR19, R15, 0x2, P2 ;  /* 0x00000013140f7c11 */ /* 0x000fe400090f140f */
[----:B------:R-:W-:-:S02]  /*0e70*/  LEA R20, P2, R16, UR10, 0x2 ;  /* 0x0000000a10147c11 */ /* 0x000fc4000f8410ff */
[----:B------:R-:W-:Y:S01]  /*0e80*/  LEA R22, P3, R18, UR18, 0x2 ;  /* 0x0000001212167c11 */ /* 0x000fe2000f8610ff */
[----:B------:R-:W2:Y:S01]  /*0e90*/  LDG.E R14, desc[UR14][R14.64] ;  /* 0x0000000e0e0e7981 */ /* 0x000ea2000c1e1900 */
[----:B------:R-:W-:Y:S02]  /*0ea0*/  LEA.HI.X R21, R16, UR11, R7, 0x2, P2 ;  /* 0x0000000b10157c11 */ /* 0x000fe400090f1407 */
[----:B------:R-:W-:-:S04]  /*0eb0*/  LEA.HI.X R23, R18, UR19, R23, 0x2, P3 ;  /* 0x0000001312177c11 */ /* 0x000fc800098f1417 */
[----:B------:R-:W3:Y:S04]  /*0ec0*/  LDG.E R21, desc[UR14][R20.64] ;  /* 0x0000000e14157981 */ /* 0x000ee8000c1e1900 */
[----:B------:R-:W3:Y:S01]  /*0ed0*/  LDG.E R22, desc[UR14][R22.64] ;  /* 0x0000000e16167981 */ /* 0x000ee2000c1e1900 */
[----:B------:R-:W-:Y:S01]  /*0ee0*/  UIADD3 UR4, UPT, UPT, UR4, 0x2, URZ ;  /* 0x0000000204047890 */ /* 0x000fe2000fffe0ff */
[----:B------:R-:W-:Y:S01]  /*0ef0*/  UMOV UR5, URZ ;  /* 0x000000ff00057c82 */ /* 0x000fe20008000000 */
[----:B--2---:R-:W-:-:S04]  /*0f00*/  FFMA R6, R25, R14, R6 ;  /* 0x0000000e19067223 */ /* 0x004fc80000000006 */
[----:B---3--:R-:W-:-:S07]  /*0f10*/  FFMA R6, R21, R22, R6 ;  /* 0x0000001615067223 */ /* 0x008fce0000000006 */
.L_x_116:
[----:B------:R-:W-:Y:S05]  /*0f20*/  @!P1 BRA `(.L_x_114) ;  /* 0x0000000000449947 */ /* 0x000fea0003800000 */
[----:B------:R-:W1:Y:S01]  /*0f30*/  LDCU.64 UR8, c[0x0][0x3a8] ;  /* 0x00007500ff0877ac */ /* 0x000e620008000a00 */
[-C--:B------:R-:W-:Y:S02]  /*0f40*/  IMAD R5, R5, R8.reuse, RZ ;  /* 0x0000000805057224 */ /* 0x080fe400078e02ff */
[-C--:B------:R-:W-:Y:S01]  /*0f50*/  IMAD R3, R3, R8.reuse, RZ ;  /* 0x0000000803037224 */ /* 0x080fe200078e02ff */
[----:B------:R-:W2:Y:S01]  /*0f60*/  LDCU.64 UR10, c[0x0][0x3b0] ;  /* 0x00007600ff0a77ac */ /* 0x000ea20008000a00 */
[-C--:B------:R-:W-:Y:S02]  /*0f70*/  IMAD R5, R10, R9.reuse, R5 ;  /* 0x000000090a057224 */ /* 0x080fe400078e0205 */
[----:B------:R-:W-:Y:S02]  /*0f80*/  IMAD R3, R12, R9, R3 ;  /* 0x000000090c037224 */ /* 0x000fe400078e0203 */
[----:B0-----:R-:W-:-:S04]  /*0f90*/  IMAD.WIDE.U32 R10, R10, R8, UR4 ;  /* 0x000000040a0a7e25 */ /* 0x001fc8000f8e0008 */
[----:B------:R-:W-:Y:S01]  /*0fa0*/  IMAD.WIDE.U32 R12, R12, R8, UR4 ;  /* 0x000000040c0c7e25 */ /* 0x000fe2000f8e0008 */
[----:B------:R-:W-:-:S03]  /*0fb0*/  IADD3 R5, PT, PT, R5, R11, RZ ;  /* 0x0000000b05057210 */ /* 0x000fc60007ffe0ff */
[----:B------:R-:W-:Y:S01]  /*0fc0*/  IMAD.IADD R3, R3, 0x1, R13 ;  /* 0x0000000103037824 */ /* 0x000fe200078e020d */
[----:B-1----:R-:W-:Y:S02]  /*0fd0*/  LEA R8, P1, R10, UR8, 0x2 ;  /* 0x000000080a087c11 */ /* 0x002fe4000f8210ff */
[----:B--2---:R-:W-:Y:S02]  /*0fe0*/  LEA R14, P2, R12, UR10, 0x2 ;  /* 0x0000000a0c0e7c11 */ /* 0x004fe4000f8410ff */
[----:B------:R-:W-:Y:S02]  /*0ff0*/  LEA.HI.X R9, R10, UR9, R5, 0x2, P1 ;  /* 0x000000090a097c11 */ /* 0x000fe400088f1405 */
[----:B------:R-:W-:-:S04]  /*1000*/  LEA.HI.X R15, R12, UR11, R3, 0x2, P2 ;  /* 0x0000000b0c0f7c11 */ /* 0x000fc800090f1403 */
[----:B------:R-:W2:Y:S04]  /*1010*/  LDG.E R9, desc[UR14][R8.64] ;  /* 0x0000000e08097981 */ /* 0x000ea8000c1e1900 */
[----:B------:R-:W2:Y:S02]  /*1020*/  LDG.E R14, desc[UR14][R14.64] ;  /* 0x0000000e0e0e7981 */ /* 0x000ea4000c1e1900 */
[----:B--2---:R-:W-:-:S07]  /*1030*/  FFMA R6, R9, R14, R6 ;  /* 0x0000000e09067223 */ /* 0x004fce0000000006 */
.L_x_114:
[----:B------:R-:W-:Y:S05]  /*1040*/  @!P0 BRA `(.L_x_117) ;  /* 0xfffffff000e88947 */ /* 0x000fea000383ffff */
.L_x_111:
[----:B------:R-:W1:Y:S01]  /*1050*/  LDCU UR4, c[0x0][0x3b8] ;  /* 0x00007700ff0477ac */ /* 0x000e620008000800 */
[----:B------:R-:W-:Y:S02]  /*1060*/  SHF.R.S32.HI R5, RZ, 0x1f, R0 ;  /* 0x0000001fff057819 */ /* 0x000fe40000011400 */
[----:B-1----:R-:W-:-:S13]  /*1070*/  FSETP.NEU.AND P0, PT, RZ, UR4, PT ;  /* 0x00000004ff007c0b */ /* 0x002fda000bf0d000 */
[----:B------:R-:W1:Y:S02]  /*1080*/  @!P0 LDC.64 R2, c[0x0][0x3a0] ;  /* 0x0000e800ff028b82 */ /* 0x000e640000000a00 */
[----:B-1----:R-:W-:-:S04]  /*1090*/  @!P0 LEA R2, P1, R0, R2, 0x2 ;  /* 0x0000000200028211 */ /* 0x002fc800078210ff */
[----:B------:R-:W-:-:S05]  /*10a0*/  @!P0 LEA.HI.X R3, R0, R3, R5, 0x2, P1 ;  /* 0x0000000300038211 */ /* 0x000fca00008f1405 */
[----:B------:R1:W-:Y:S01]  /*10b0*/  @!P0 STG.E desc[UR14][R2.64], R6 ;  /* 0x0000000602008986 */ /* 0x0003e2000c10190e */
[----:B0-----:R-:W-:Y:S05]  /*10c0*/  @!P0 EXIT ;  /* 0x000000000000894d */ /* 0x001fea0003800000 */
[----:B------:R-:W1:Y:S02]  /*10d0*/  LDCU.64 UR6, c[0x0][0x3a0] ;  /* 0x00007400ff0677ac */ /* 0x000e640008000a00 */
[----:B-1----:R-:W-:-:S04]  /*10e0*/  LEA R2, P0, R0, UR6, 0x2 ;  /* 0x0000000600027c11 */ /* 0x002fc8000f8010ff */
[----:B------:R-:W-:-:S05]  /*10f0*/  LEA.HI.X R3, R0, UR7, R5, 0x2, P0 ;  /* 0x0000000700037c11 */ /* 0x000fca00080f1405 */
[----:B------:R-:W2:Y:S02]  /*1100*/  LDG.E R5, desc[UR14][R2.64] ;  /* 0x0000000e02057981 */ /* 0x000ea4000c1e1900 */
[----:B--2---:R-:W-:-:S05]  /*1110*/  FFMA R5, R5, UR4, R6 ;  /* 0x0000000405057c23 */ /* 0x004fca0008000006 */
[----:B------:R-:W-:Y:S01]  /*1120*/  STG.E desc[UR14][R2.64], R5 ;  /* 0x0000000502007986 */ /* 0x000fe2000c10190e */
[----:B------:R-:W-:Y:S05]  /*1130*/  EXIT ;  /* 0x000000000000794d */ /* 0x000fea0003800000 */
        .weak           $__internal_12_$__cuda_sm20_div_u64
        .type           $__internal_12_$__cuda_sm20_div_u64,@function
        .size           $__internal_12_$__cuda_sm20_div_u64,(.L_x_136 - $__internal_12_$__cuda_sm20_div_u64)
$__internal_12_$__cuda_sm20_div_u64:
        /* <DEDUP_REMOVED lines=47> */
[----:B------:R-:W-:Y:S01]  /*1430*/  IADD3.X R10, PT, PT, ~R6, R5, RZ, P1, !PT ;  /* 0x00000005060a7210 */ /* 0x000fe20000ffe5ff */
[----:B------:R-:W-:Y:S01]  /*1440*/  VIADD R6, R9, 0x1 ;  /* 0x0000000109067836 */ /* 0x000fe20000000000 */
[----:B------:R-:W-:Y:S02]  /*1450*/  IADD3 R5, P1, PT, R13, -R2, RZ ;  /* 0x800000020d057210 */ /* 0x000fe40007f3e0ff */
[CC--:B------:R-:W-:Y:S02]  /*1460*/  ISETP.GE.U32.AND.EX P0, PT, R10.reuse, R3.reuse, PT, P0 ;  /* 0x000000030a00720c */ /* 0x0c0fe40003f06100 */
[----:B------:R-:W-:Y:S02]  /*1470*/  IADD3.X R8, PT, PT, R10, ~R3, RZ, P1, !PT ;  /* 0x800000030a087210 */ /* 0x000fe40000ffe4ff */
[----:B------:R-:W-:Y:S02]  /*1480*/  SEL R5, R5, R13, P0 ;  /* 0x0000000d05057207 */ /* 0x000fe40000000000 */
[----:B------:R-:W-:-:S02]  /*1490*/  SEL R8, R8, R10, P0 ;  /* 0x0000000a08087207 */ /* 0x000fc40000000000 */
[----:B------:R-:W-:Y:S02]  /*14a0*/  SEL R9, R6, R9, P0 ;  /* 0x0000000906097207 */ /* 0x000fe40000000000 */
[----:B------:R-:W-:Y:S02]  /*14b0*/  ISETP.GE.U32.AND P0, PT, R5, R2, PT ;  /* 0x000000020500720c */ /* 0x000fe40003f06070 */
[----:B------:R-:W-:Y:S02]  /*14c0*/  ISETP.NE.U32.AND P1, PT, R2, RZ, PT ;  /* 0x000000ff0200720c */ /* 0x000fe40003f25070 */
[----:B------:R-:W-:Y:S02]  /*14d0*/  IADD3 R2, PT, PT, R9, 0x1, RZ ;  /* 0x0000000109027810 */ /* 0x000fe40007ffe0ff */
[----:B------:R-:W-:Y:S02]  /*14e0*/  ISETP.GE.U32.AND.EX P0, PT, R8, R3, PT, P0 ;  /* 0x000000030800720c */ /* 0x000fe40003f06100 */
[----:B------:R-:W-:-:S02]  /*14f0*/  MOV R5, 0x0 ;  /* 0x0000000000057802 */ /* 0x000fc40000000f00 */
[----:B------:R-:W-:Y:S02]  /*1500*/  ISETP.NE.AND.EX P1, PT, R3, RZ, PT, P1 ;  /* 0x000000ff0300720c */ /* 0x000fe40003f25310 */
[----:B------:R-:W-:-:S04]  /*1510*/  SEL R2, R2, R9, P0 ;  /* 0x0000000902027207 */ /* 0x000fc80000000000 */
[----:B------:R-:W-:Y:S01]  /*1520*/  SEL R2, R2, 0xffffffff, P1 ;  /* 0xffffffff02027807 */ /* 0x000fe20000800000 */
[----:B------:R-:W-:Y:S06]  /*1530*/  RET.REL.NODEC R4 `(_Z35mat_mul_contract_inner_outer_kernelmmmmPfPKfS1_f) ;  /* 0xffffffe804b07950 */ /* 0x000fec0003c3ffff */
.L_x_118:
        /* <DEDUP_REMOVED lines=12> */
.L_x_136:


//--------------------- .text._Z32broadcast_across_all_vals_kernelPKfPfm --------------------------
	.section	.text._Z32broadcast_across_all_vals_kernelPKfPfm,"ax",@progbits
	.align	128
        .global         _Z32broadcast_across_all_vals_kernelPKfPfm
        .type           _Z32broadcast_across_all_vals_kernelPKfPfm,@function
        .size           _Z32broadcast_across_all_vals_kernelPKfPfm,(.L_x_152 - _Z32broadcast_across_all_vals_kernelPKfPfm)
        .other          _Z32broadcast_across_all_vals_kernelPKfPfm,@"STO_CUDA_ENTRY STV_DEFAULT"
_Z32broadcast_across_all_vals_kernelPKfPfm:
.text._Z32broadcast_across_all_vals_kernelPKfPfm:
        /* <DEDUP_REMOVED lines=11> */
[----:B------:R-:W1:Y:S01]  /*00b0*/  LDC.64 R2, c[0x0][0x380] ;  /* 0x0000e000ff027b82 */ /* 0x000e620000000a00 */
[----:B------:R-:W1:Y:S01]  /*00c0*/  LDCU.64 UR4, c[0x0][0x358] ;  /* 0x00006b00ff0477ac */ /* 0x000e620008000a00 */
[----:B0-----:R-:W-:-:S04]  /*00d0*/  LEA R4, P0, R0, UR6, 0x2 ;  /* 0x0000000600047c11 */ /* 0x001fc8000f8010ff */
[----:B------:R-:W-:Y:S01]  /*00e0*/  LEA.HI.X R5, R0, UR7, R5, 0x2, P0 ;  /* 0x0000000700057c11 */ /* 0x000fe200080f1405 */
[----:B-1----:R-:W2:Y:S04]  /*00f0*/  LDG.E R2, desc[UR4][R2.64] ;  /* 0x0000000402027981 */ /* 0x002ea8000c1e1900 */
[----:B------:R-:W2:Y:S02]  /*0100*/  LDG.E R7, desc[UR4][R4.64] ;  /* 0x0000000404077981 */ /* 0x000ea4000c1e1900 */
[----:B--2---:R-:W-:-:S05]  /*0110*/  FADD R7, R2, R7 ;  /* 0x0000000702077221 */ /* 0x004fca0000000000 */
[----:B------:R-:W-:Y:S01]  /*0120*/  STG.E desc[UR4][R4.64], R7 ;  /* 0x0000000704007986 */ /* 0x000fe2000c101904 */
[----:B------:R-:W-:Y:S05]  /*0130*/  EXIT ;  /* 0x000000000000794d */ /* 0x000fea0003800000 */
.L_x_119:
        /* <DEDUP_REMOVED lines=12> */
.L_x_152:


//--------------------- .text._Z32broadcast_across_img_vals_kernelPKfPfmm --------------------------
	.section	.text._Z32broadcast_across_img_vals_kernelPKfPfmm,"ax",@progbits
	.align	128
        .global         _Z32broadcast_across_img_vals_kernelPKfPfmm
        .type           _Z32broadcast_across_img_vals_kernelPKfPfmm,@function
        .size           _Z32broadcast_across_img_vals_kernelPKfPfmm,(.L_x_137 - _Z32broadcast_across_img_vals_kernelPKfPfmm)
        .other          _Z32broadcast_across_img_vals_kernelPKfPfmm,@"STO_CUDA_ENTRY STV_DEFAULT"
_Z32broadcast_across_img_vals_kernelPKfPfmm:
.text._Z32broadcast_across_img_vals_kernelPKfPfmm:
        /* <DEDUP_REMOVED lines=10> */
[----:B------:R-:W0:Y:S01]  /*00a0*/  LDCU UR6, c[0x0][0x394] ;  /* 0x00007280ff0677ac */ /* 0x000e220008000800 */
[----:B------:R-:W-:Y:S01]  /*00b0*/  BSSY.RECONVERGENT B0, `(.L_x_120) ;  /* 0x000001c000007945 */ /* 0x000fe20003800200 */
[----:B------:R-:W1:Y:S01]  /*00c0*/  LDCU.64 UR4, c[0x0][0x358] ;  /* 0x00006b00ff0477ac */ /* 0x000e620008000a00 */
[----:B0-----:R-:W-:-:S04]  /*00d0*/  LOP3.LUT R2, R3, UR6, RZ, 0xfc, !PT ;  /* 0x0000000603027c12 */ /* 0x001fc8000f8efcff */
[----:B------:R-:W-:-:S13]  /*00e0*/  ISETP.NE.U32.AND P0, PT, R2, RZ, PT ;  /* 0x000000ff0200720c */ /* 0x000fda0003f05070 */
[----:B-1----:R-:W-:Y:S05]  /*00f0*/  @P0 BRA `(.L_x_121) ;  /* 0x0000000000500947 */ /* 0x002fea0003800000 */
[----:B------:R-:W0:Y:S02]  /*0100*/  LDCU UR6, c[0x0][0x390] ;  /* 0x00007200ff0677ac */ /* 0x000e240008000800 */
[----:B0-----:R-:W0:Y:S01]  /*0110*/  I2F.U32.RP R2, UR6 ;  /* 0x0000000600027d06 */ /* 0x001e220008209000 */
        /* <DEDUP_REMOVED lines=16> */
[----:B------:R-:W-:Y:S01]  /*0220*/  @!P2 LOP3.LUT R5, RZ, UR6, RZ, 0x33, !PT ;  /* 0x00000006ff05ac12 */ /* 0x000fe2000f8e33ff */
[----:B------:R-:W-:Y:S06]  /*0230*/  BRA `(.L_x_122) ;  /* 0x00000000000c7947 */ /* 0x000fec0003800000 */
.L_x_121:
[----:B------:R-:W-:-:S07]  /*0240*/  MOV R2, 0x260 ;  /* 0x0000026000027802 */ /* 0x000fce0000000f00 */
[----:B------:R-:W-:Y:S05]  /*0250*/  CALL.REL.NOINC `($__internal_13_$__cuda_sm20_div_u64) ;  /* 0x0000000000347944 */ /* 0x000fea0003c00000 */
[----:B------:R-:W-:-:S07]  /*0260*/  IMAD.MOV.U32 R5, RZ, RZ, R6 ;  /* 0x000000ffff057224 */ /* 0x000fce00078e0006 */
.L_x_122:
[----:B------:R-:W-:Y:S05]  /*0270*/  BSYNC.RECONVERGENT B0 ;  /* 0x0000000000007941 */ /* 0x000fea0003800200 */
.L_x_120:
[----:B------:R-:W0:Y:S01]  /*0280*/  LDCU.128 UR8, c[0x0][0x380] ;  /* 0x00007000ff0877ac */ /* 0x000e220008000c00 */
[----:B------:R-:W-:-:S04]  /*0290*/  SHF.R.S64 R4, RZ, 0x1e, R5 ;  /* 0x0000001eff047819 */ /* 0x000fc80000001005 */
[----:B0-----:R-:W-:Y:S02]  /*02a0*/  IADD3 R4, P0, PT, R4, UR8, RZ ;  /* 0x0000000804047c10 */ /* 0x001fe4000ff1e0ff */
[C---:B------:R-:W-:Y:S02]  /*02b0*/  LEA R2, P1, R0.reuse, UR10, 0x2 ;  /* 0x0000000a00027c11 */ /* 0x040fe4000f8210ff */
[----:B------:R-:W-:Y:S02]  /*02c0*/  LEA.HI.X.SX32 R5, R5, UR9, 0x2, P0 ;  /* 0x0000000905057c11 */ /* 0x000fe400080f16ff */
[----:B------:R-:W-:-:S03]  /*02d0*/  LEA.HI.X R3, R0, UR11, R3, 0x2, P1 ;  /* 0x0000000b00037c11 */ /* 0x000fc600088f1403 */
[----:B------:R-:W2:Y:S04]  /*02e0*/  LDG.E R4, desc[UR4][R4.64] ;  /* 0x0000000404047981 */ /* 0x000ea8000c1e1900 */
[----:B------:R-:W2:Y:S02]  /*02f0*/  LDG.E R7, desc[UR4][R2.64] ;  /* 0x0000000402077981 */ /* 0x000ea4000c1e1900 */
[----:B--2---:R-:W-:-:S05]  /*0300*/  FADD R7, R4, R7 ;  /* 0x0000000704077221 */ /* 0x004fca0000000000 */
[----:B------:R-:W-:Y:S01]  /*0310*/  STG.E desc[UR4][R2.64], R7 ;  /* 0x0000000702007986 */ /* 0x000fe2000c101904 */
[----:B------:R-:W-:Y:S05]  /*0320*/  EXIT ;  /* 0x000000000000794d */ /* 0x000fea0003800000 */
        .weak           $__internal_13_$__cuda_sm20_div_u64
        .type           $__internal_13_$__cuda_sm20_div_u64,@function
        .size           $__internal_13_$__cuda_sm20_div_u64,(.L_x_137 - $__internal_13_$__cuda_sm20_div_u64)
$__internal_13_$__cuda_sm20_div_u64:
        /* <DEDUP_REMOVED lines=11> */
[----:B------:R-:W-:Y:S02]  /*03e0*/  IMAD.X R13, RZ, RZ, ~R9, P0 ;  /* 0x000000ffff0d7224 */ /* 0x000fe400000e0e09 */
[----:B------:R-:W-:Y:S02]  /*03f0*/  IMAD.MOV.U32 R9, RZ, RZ, R6 ;  /* 0x000000ffff097224 */ /* 0x000fe400078e0006 */
[-C--:B------:R-:W-:Y:S02]  /*0400*/  IMAD R15, R7, R13.reuse, RZ ;  /* 0x0000000d070f7224 */ /* 0x080fe400078e02ff */
[----:B------:R-:W-:-:S04]  /*0410*/  IMAD.WIDE.U32 R8, P0, R6, R13, R8 ;  /* 0x0000000d06087225 */ /* 0x000fc80007800008 */
[----:B------:R-:W-:-:S04]  /*0420*/  IMAD.HI.U32 R13, R7, R13, RZ ;  /* 0x0000000d070d7227 */ /* 0x000fc800078e00ff */
[----:B------:R-:W-:-:S05]  /*0430*/  IMAD.HI.U32 R8, P1, R7, R11, R8 ;  /* 0x0000000b07087227 */ /* 0x000fca0007820008 */
[----:B------:R-:W-:Y:S02]  /*0440*/  IADD3 R9, P2, PT, R15, R8, RZ ;  /* 0x000000080f097210 */ /* 0x000fe40007f5e0ff */
[----:B------:R-:W-:-:S03]  /*0450*/  IADD3.X R8, PT, PT, R13, R7, RZ, P0, !PT ;  /* 0x000000070d087210 */ /* 0x000fc600007fe4ff */
[----:B------:R-:W-:Y:S01]  /*0460*/  IMAD.WIDE.U32 R6, R9, R4, RZ ;  /* 0x0000000409067225 */ /* 0x000fe200078e00ff */
[----:B------:R-:W-:-:S03]  /*0470*/  IADD3.X R11, PT, PT, RZ, RZ, R8, P2, P1 ;  /* 0x000000ffff0b7210 */ /* 0x000fc600017e2408 */
[----:B------:R-:W-:Y:S01]  /*0480*/  IMAD R7, R9, R5, R7 ;  /* 0x0000000509077224 */ /* 0x000fe200078e0207 */
[----:B------:R-:W-:-:S03]  /*0490*/  IADD3 R13, P0, PT, RZ, -R6, RZ ;  /* 0x80000006ff0d7210 */ /* 0x000fc60007f1e0ff */
[----:B------:R-:W-:Y:S02]  /*04a0*/  IMAD R7, R11, R4, R7 ;  /* 0x000000040b077224 */ /* 0x000fe400078e0207 */
[----:B------:R-:W-:-:S04]  /*04b0*/  IMAD.HI.U32 R8, R9, R13, RZ ;  /* 0x0000000d09087227 */ /* 0x000fc800078e00ff */
[----:B------:R-:W-:Y:S01]  /*04c0*/  IMAD.X R6, RZ, RZ, ~R7, P0 ;  /* 0x000000ffff067224 */ /* 0x000fe200000e0e07 */
[----:B------:R-:W-:-:S03]  /*04d0*/  MOV R7, RZ ;  /* 0x000000ff00077202 */ /* 0x000fc60000000f00 */
        /* <DEDUP_REMOVED lines=21> */
[----:B------:R-:W-:Y:S01]  /*0630*/  IADD3 R7, P1, PT, R13, -R4, RZ ;  /* 0x800000040d077210 */ /* 0x000fe20007f3e0ff */
[----:B------:R-:W-:-:S03]  /*0640*/  VIADD R6, R9, 0x1 ;  /* 0x0000000109067836 */ /* 0x000fc60000000000 */
[CC--:B------:R-:W-:Y:S02]  /*0650*/  ISETP.GE.U32.AND.EX P0, PT, R10.reuse, R5.reuse, PT, P0 ;  /* 0x000000050a00720c */ /* 0x0c0fe40003f06100 */
[----:B------:R-:W-:Y:S02]  /*0660*/  IADD3.X R8, PT, PT, R10, ~R5, RZ, P1, !PT ;  /* 0x800000050a087210 */ /* 0x000fe40000ffe4ff */
[----:B------:R-:W-:Y:S02]  /*0670*/  SEL R7, R7, R13, P0 ;  /* 0x0000000d07077207 */ /* 0x000fe40000000000 */
[----:B------:R-:W-:Y:S02]  /*0680*/  SEL R8, R8, R10, P0 ;  /* 0x0000000a08087207 */ /* 0x000fe40000000000 */
[----:B------:R-:W-:Y:S02]  /*0690*/  SEL R9, R6, R9, P0 ;  /* 0x0000000906097207 */ /* 0x000fe40000000000 */
[----:B------:R-:W-:-:S02]  /*06a0*/  ISETP.GE.U32.AND P0, PT, R7, R4, PT ;  /* 0x000000040700720c */ /* 0x000fc40003f06070 */
[----:B------:R-:W-:Y:S01]  /*06b0*/  ISETP.NE.U32.AND P1, PT, R4, RZ, PT ;  /* 0x000000ff0400720c */ /* 0x000fe20003f25070 */
[----:B------:R-:W-:Y:S01]  /*06c0*/  IMAD.MOV.U32 R4, RZ, RZ, R2 ;  /* 0x000000ffff047224 */ /* 0x000fe200078e0002 */
[----:B------:R-:W-:Y:S02]  /*06d0*/  ISETP.GE.U32.AND.EX P0, PT, R8, R5, PT, P0 ;  /* 0x000000050800720c */ /* 0x000fe40003f06100 */
[----:B------:R-:W-:Y:S01]  /*06e0*/  ISETP.NE.AND.EX P1, PT, R5, RZ, PT, P1 ;  /* 0x000000ff0500720c */ /* 0x000fe20003f25310 */
[----:B------:R-:W-:Y:S01]  /*06f0*/  HFMA2 R5, -RZ, RZ, 0, 0 ;  /* 0x00000000ff057431 */ /* 0x000fe200000001ff */
[----:B------:R-:W-:-:S04]  /*0700*/  IADD3 R6, PT, PT, R9, 0x1, RZ ;  /* 0x0000000109067810 */ /* 0x000fc80007ffe0ff */
[----:B------:R-:W-:-:S04]  /*0710*/  SEL R6, R6, R9, P0 ;  /* 0x0000000906067207 */ /* 0x000fc80000000000 */
[----:B------:R-:W-:Y:S01]  /*0720*/  SEL R6, R6, 0xffffffff, P1 ;  /* 0xffffffff06067807 */ /* 0x000fe20000800000 */
[----:B------:R-:W-:Y:S06]  /*0730*/  RET.REL.NODEC R4 `(_Z32broadcast_across_img_vals_kernelPKfPfmm) ;  /* 0xfffffff804307950 */ /* 0x000fec0003c3ffff */
.L_x_123:
        /* <DEDUP_REMOVED lines=12> */
.L_x_137:


//--------------------- .nv.shared.reserved.0     --------------------------
	.section	.nv.shared.reserved.0,"aw",@nobits
	.weak		__nv_reservedSMEM_offset_0_alias
	.size		__nv_reservedSMEM_offset_0_alias, 0, 64
	.other		__nv_reservedSMEM_offset_0_alias,@"STO_CUDA_RESERVED_SHARED STV_DEFAULT"
__nv_reservedSMEM_offset_0_alias:
	.zero		0
	.zero		64


//--------------------- .nv.constant0._Z22adam_update_f16_kernelffffPK6__halfPfS2_PS_m --------------------------
	.section	.nv.constant0._Z22adam_update_f16_kernelffffPK6__halfPfS2_PS_m,"a",@progbits
	.sectionflags	@""
	.align	4
.nv.constant0._Z22adam_update_f16_kernelffffPK6__halfPfS2_PS_m:
	.zero		952


//--------------------- .nv.constant0._Z18adam_update_kernelffffPKfPfS1_S1_m --------------------------
	.section	.nv.constant0._Z18adam_update_kernelffffPKfPfS1_S1_m,"a",@progbits
	.sectionflags	@""
	.align	4
.nv.constant0._Z18adam_update_kernelffffPKfPfS1_S1_m:
	.zero		952


//--------------------- .nv.constant0._Z17rms_update_kernelfffPKfPfS1_m --------------------------
	.section	.nv.constant0._Z17rms_update_kernelfffPKfPfS1_m,"a",@progbits
	.sectionflags	@""
	.align	4
.nv.constant0._Z17rms_update_kernelfffPKfPfS1_m:
	.zero		944


//--------------------- .nv.constant0._Z20dbias_plus_dy_kernelPfPKfmm --------------------------
	.section	.nv.constant0._Z20dbias_plus_dy_kernelPfPKfmm,"a",@progbits
	.sectionflags	@""
	.align	4
.nv.constant0._Z20dbias_plus_dy_kernelPfPKfmm:
	.zero		928


//--------------------- .nv.constant0._Z19pow_backward_kernelPKffS0_Pfm --------------------------
	.section	.nv.constant0._Z19pow_backward_kernelPKffS0_Pfm,"a",@progbits
	.sectionflags	@""
	.align	4
.nv.constant0._Z19pow_backward_kernelPKffS0_Pfm:
	.zero		936


//--------------------- .nv.constant0._Z18pow_forward_kernelPKffPfm --------------------------
	.section	.nv.constant0._Z18pow_forward_kernelPKffPfm,"a",@progbits
	.sectionflags	@""
	.align	4
.nv.constant0._Z18pow_forward_kernelPKffPfm:
	.zero		928


//--------------------- .nv.constant0._Z21transpose_2013_kernelmmmmmPKfPff --------------------------
	.section	.nv.constant0._Z21transpose_2013_kernelmmmmmPKfPff,"a",@progbits
	.sectionflags	@""
	.align	4
.nv.constant0._Z21transpose_2013_kernelmmmmmPKfPff:
	.zero		956


//--------------------- .nv.constant0._Z21transpose_1203_kernelmmmmmPKfPff --------------------------
	.section	.nv.constant0._Z21transpose_1203_kernelmmmmmPKfPff,"a",@progbits
	.sectionflags	@""
	.align	4
.nv.constant0._Z21transpose_1203_kernelmmmmmPKfPff:
	.zero		956


//--------------------- .nv.constant0._Z28mask_future_times_add_kernelPfPKfS1_fmm --------------------------
	.section	.nv.constant0._Z28mask_future_times_add_kernelPfPKfS1_fmm,"a",@progbits
	.sectionflags	@""
	.align	4
.nv.constant0._Z28mask_future_times_add_kernelPfPKfS1_fmm:
	.zero		944


//--------------------- .nv.constant0._Z24mask_future_times_kernelPfPKffmm --------------------------
	.section	.nv.constant0._Z24mask_future_times_kernelPfPKffmm,"a",@progbits
	.sectionflags	@""
	.align	4
.nv.constant0._Z24mask_future_times_kernelPfPKffmm:
	.zero		936


//--------------------- .nv.constant0._Z35shift_QR_pos_uright_triangle_kernelPfmm --------------------------
	.section	.nv.constant0._Z35shift_QR_pos_uright_triangle_kernelPfmm,"a",@progbits
	.sectionflags	@""
	.align	4
.nv.constant0._Z35shift_QR_pos_uright_triangle_kernelPfmm:
	.zero		920


//--------------------- .nv.constant0._Z34shift_QR_pos_lleft_triangle_kernelPfmm --------------------------
	.section	.nv.constant0._Z34shift_QR_pos_lleft_triangle_kernelPfmm,"a",@progbits
	.sectionflags	@""
	.align	4
.nv.constant0._Z34shift_QR_pos_lleft_triangle_kernelPfmm:
	.zero		920


//--------------------- .nv.constant0._Z39mat_mul_contract_inner_outer_f16_kernelmmmmP7__half2PKS_S2_f --------------------------
	.section	.nv.constant0._Z39mat_mul_contract_inner_outer_f16_kernelmmmmP7__half2PKS_S2_f,"a",@progbits
	.sectionflags	@""
	.align	4
.nv.constant0._Z39mat_mul_contract_inner_outer_f16_kernelmmmmP7__half2PKS_S2_f:
	.zero		956


//--------------------- .nv.constant0._Z35mat_mul_contract_inner_outer_kernelmmmmPfPKfS1_f --------------------------
	.section	.nv.constant0._Z35mat_mul_contract_inner_outer_kernelmmmmPfPKfS1_f,"a",@progbits
	.sectionflags	@""
	.align	4
.nv.constant0._Z35mat_mul_contract_inner_outer_kernelmmmmPfPKfS1_f:
	.zero		956


//--------------------- .nv.constant0._Z32broadcast_across_all_vals_kernelPKfPfm --------------------------
	.section	.nv.constant0._Z32broadcast_across_all_vals_kernelPKfPfm,"a",@progbits
	.sectionflags	@""
	.align	4
.nv.constant0._Z32broadcast_across_all_vals_kernelPKfPfm:
	.zero		920


//--------------------- .nv.constant0._Z32broadcast_across_img_vals_kernelPKfPfmm --------------------------
	.section	.nv.constant0._Z32broadcast_across_img_vals_kernelPKfPfmm,"a",@progbits
	.sectionflags	@""
	.align	4
.nv.constant0._Z32broadcast_across_img_vals_kernelPKfPfmm:
	.zero		928


//--------------------- SYMBOLS --------------------------

	.type		.nv.reservedSmem.offset0,@object
	.size		.nv.reservedSmem.offset0,0x4
